// auto-generated by cutlass_sweep.conv — config: {"arch": "sm_90", "cluster_m": 2, "cluster_n": 1, "conv_kind": "fprop", "dtype": "bf16", "ndim": 2, "tile_k": 32, "tile_m": 64, "tile_n": 64}
#include "cutlass/cutlass.h"
#include "cute/tensor.hpp"
#include "cutlass/kernel_hardware_info.hpp"
#include "cutlass/conv/convolution.h"
#include "cutlass/conv/dispatch_policy.hpp"
#include "cutlass/conv/collective/collective_builder.hpp"
#include "cutlass/conv/kernel/conv_universal.hpp"
#include "cutlass/conv/device/conv_universal_adapter.hpp"
#include "cutlass/epilogue/collective/collective_builder.hpp"

using namespace cute;
using Elem = cutlass::bfloat16_t;
using Acc  = float;
using LayoutAB = cutlass::layout::TensorNHWC;
using LayoutC  = cutlass::layout::TensorNHWC;
constexpr auto ConvOp = cutlass::conv::Operator::kFprop;
using TileShape    = Shape<_64, _64, Shape<_32>>;
using ClusterShape = Shape<_2, _1, _1>;

using CollectiveEpilogue = typename cutlass::epilogue::collective::CollectiveBuilder<
    cutlass::arch::Sm90, cutlass::arch::OpClassTensorOp,
    TileShape, ClusterShape,
    cutlass::epilogue::collective::EpilogueTileAuto,
    Acc, Acc,
    Elem, LayoutC, 128 / cutlass::sizeof_bits<Elem>::value,
    Elem, LayoutC, 128 / cutlass::sizeof_bits<Elem>::value,
    cutlass::epilogue::collective::EpilogueScheduleAuto
  >::CollectiveOp;

using CollectiveMainloop = typename cutlass::conv::collective::CollectiveBuilder<
    cutlass::arch::Sm90, cutlass::arch::OpClassTensorOp, ConvOp,
    Elem, LayoutAB, 128 / cutlass::sizeof_bits<Elem>::value,
    Elem, LayoutAB, 128 / cutlass::sizeof_bits<Elem>::value,
    Acc,
    TileShape, ClusterShape,
    cutlass::conv::collective::StageCountAutoCarveout<
        static_cast<int>(sizeof(typename CollectiveEpilogue::SharedStorage))>,
    cutlass::conv::collective::KernelScheduleAuto
  >::CollectiveOp;

using ProblemShape = cutlass::conv::ConvProblemShape<
    ConvOp, CollectiveMainloop::DispatchPolicy::NumSpatialDimensions>;
using ConvKernel = cutlass::conv::kernel::ConvUniversal<
    ProblemShape, CollectiveMainloop, CollectiveEpilogue>;
using Conv = cutlass::conv::device::ConvUniversalAdapter<ConvKernel>;

auto* _anchor = &cutlass::device_kernel<ConvKernel>;


// ===== COMPILED SASS (sm_90a) =====

	.target	sm_90a

	.elftype	@"ET_EXEC"


//--------------------- .note.nv.tkinfo           --------------------------
	.section	.note.nv.tkinfo,"",@"SHT_NOTE"
	.sectionflags	@"SHF_NOTE_NV_TKINFO"
	.tkinfo
        /*0018*/ 	.word	0x00000002
        /*0030*/ 	.string	""
        /*0030*/ 	.string	"ptxas"
        /*0030*/ 	.string	"Cuda compilation tools, release 13.0, V13.0.88"
        /*0030*/ 	.string	"Build cuda_13.0.r13.0/compiler.36424714_0"
        /*0030*/ 	.string	"-arch sm_90a -m 64 "



//--------------------- .note.nv.cuinfo           --------------------------
	.section	.note.nv.cuinfo,"",@"SHT_NOTE"
	.sectionflags	@"SHF_NOTE_NV_CUINFO"
        /*0018*/ 	.short	0x0002
        /*001a*/ 	.short	0x005a
        /*001c*/ 	.short	0x0082
	.zero		2


//--------------------- .nv.info                  --------------------------
	.section	.nv.info,"",@"SHT_CUDA_INFO"
	.align	4


	//----- nvinfo : EIATTR_REGCOUNT
	.align		4
        /*0000*/ 	.byte	0x04, 0x2f
        /*0002*/ 	.short	(.L_12 - .L_11)
	.align		4
.L_11:
        /*0004*/ 	.word	index@(_ZN7cutlass13device_kernelINS_4conv6kernel13ConvUniversalINS1_16ConvProblemShapeILNS1_8OperatorE0ELi2EEENS1_10collective14CollectiveConvINS1_46MainloopSm90TmaGmmaWarpSpecializedImplicitGemmILS5_0ELi28ELi2EN4cute5tupleIJNSA_1CILi2EEENSC_ILi1EEESE_EEENS1_36KernelImplicitTmaWarpSpecializedSm90ELi1EEENSB_IJNSC_ILi64EEESI_NSB_IJNSC_ILi32EEEEEEEEENS_10bfloat16_tESM_NSA_8TiledMMAINSA_8MMA_AtomIJNSA_4SM904GMMA27MMA_64x64x16_F32BF16BF16_SSILNSQ_5MajorE0ELSS_0ELNSQ_7ScaleInE1ELST_1EEEEEENSA_6LayoutINSB_IJSE_SE_SE_EEENSB_IJNSC_ILi0EEESY_SY_EEEEENSB_IJNSA_10UnderscoreES11_S11_EEEEENS7_6detail26Sm90ImplicitGemmTileTraitsINSA_20SM90_TMA_LOAD_IM2COLENSA_14ComposedLayoutINSA_7SwizzleILi2ELi4ELi3EEENSA_18smem_ptr_flag_bitsILi16EEENSW_INSB_IJNSB_IJNSC_ILi8EEES1C_EEENSB_IJSJ_SE_EEENSB_IJSE_NSC_ILi28EEEEEEEEENSB_IJNSB_IJSJ_NSC_ILi256EEEEEENSB_IJSE_SY_EEENSB_IJSY_NSC_ILi2048EEEEEEEEEEEEEvEENS15_INSA_23SM90_TMA_LOAD_MULTICASTES1P_vEEEENS_8epilogue10collective6detail29Sm90TmaWarpSpecializedAdapterINS1V_15DefaultEpilogueISM_NSB_IJNSB_IJlllEEESE_SY_EEES20_NS1U_6thread17LinearCombinationISM_Li1EffLNS21_9ScaleType4KindE0ELNS_15FloatRoundStyleE2ESM_EENS_4gemm15EpilogueDefaultEEEEEvvEEEEvNT_6ParamsE)
        /*0008*/ 	.word	0x0000003a


	//----- nvinfo : EIATTR_FRAME_SIZE
	.align		4
.L_12:
        /*000c*/ 	.byte	0x04, 0x11
        /*000e*/ 	.short	(.L_14 - .L_13)
	.align		4
.L_13:
        /*0010*/ 	.word	index@(_ZN7cutlass13device_kernelINS_4conv6kernel13ConvUniversalINS1_16ConvProblemShapeILNS1_8OperatorE0ELi2EEENS1_10collective14CollectiveConvINS1_46MainloopSm90TmaGmmaWarpSpecializedImplicitGemmILS5_0ELi28ELi2EN4cute5tupleIJNSA_1CILi2EEENSC_ILi1EEESE_EEENS1_36KernelImplicitTmaWarpSpecializedSm90ELi1EEENSB_IJNSC_ILi64EEESI_NSB_IJNSC_ILi32EEEEEEEEENS_10bfloat16_tESM_NSA_8TiledMMAINSA_8MMA_AtomIJNSA_4SM904GMMA27MMA_64x64x16_F32BF16BF16_SSILNSQ_5MajorE0ELSS_0ELNSQ_7ScaleInE1ELST_1EEEEEENSA_6LayoutINSB_IJSE_SE_SE_EEENSB_IJNSC_ILi0EEESY_SY_EEEEENSB_IJNSA_10UnderscoreES11_S11_EEEEENS7_6detail26Sm90ImplicitGemmTileTraitsINSA_20SM90_TMA_LOAD_IM2COLENSA_14ComposedLayoutINSA_7SwizzleILi2ELi4ELi3EEENSA_18smem_ptr_flag_bitsILi16EEENSW_INSB_IJNSB_IJNSC_ILi8EEES1C_EEENSB_IJSJ_SE_EEENSB_IJSE_NSC_ILi28EEEEEEEEENSB_IJNSB_IJSJ_NSC_ILi256EEEEEENSB_IJSE_SY_EEENSB_IJSY_NSC_ILi2048EEEEEEEEEEEEEvEENS15_INSA_23SM90_TMA_LOAD_MULTICASTES1P_vEEEENS_8epilogue10collective6detail29Sm90TmaWarpSpecializedAdapterINS1V_15DefaultEpilogueISM_NSB_IJNSB_IJlllEEESE_SY_EEES20_NS1U_6thread17LinearCombinationISM_Li1EffLNS21_9ScaleType4KindE0ELNS_15FloatRoundStyleE2ESM_EENS_4gemm15EpilogueDefaultEEEEEvvEEEEvNT_6ParamsE)
        /*0014*/ 	.word	0x00000000


	//----- nvinfo : EIATTR_MIN_STACK_SIZE
	.align		4
.L_14:
        /*0018*/ 	.byte	0x04, 0x12
        /*001a*/ 	.short	(.L_16 - .L_15)
	.align		4
.L_15:
        /*001c*/ 	.word	index@(_ZN7cutlass13device_kernelINS_4conv6kernel13ConvUniversalINS1_16ConvProblemShapeILNS1_8OperatorE0ELi2EEENS1_10collective14CollectiveConvINS1_46MainloopSm90TmaGmmaWarpSpecializedImplicitGemmILS5_0ELi28ELi2EN4cute5tupleIJNSA_1CILi2EEENSC_ILi1EEESE_EEENS1_36KernelImplicitTmaWarpSpecializedSm90ELi1EEENSB_IJNSC_ILi64EEESI_NSB_IJNSC_ILi32EEEEEEEEENS_10bfloat16_tESM_NSA_8TiledMMAINSA_8MMA_AtomIJNSA_4SM904GMMA27MMA_64x64x16_F32BF16BF16_SSILNSQ_5MajorE0ELSS_0ELNSQ_7ScaleInE1ELST_1EEEEEENSA_6LayoutINSB_IJSE_SE_SE_EEENSB_IJNSC_ILi0EEESY_SY_EEEEENSB_IJNSA_10UnderscoreES11_S11_EEEEENS7_6detail26Sm90ImplicitGemmTileTraitsINSA_20SM90_TMA_LOAD_IM2COLENSA_14ComposedLayoutINSA_7SwizzleILi2ELi4ELi3EEENSA_18smem_ptr_flag_bitsILi16EEENSW_INSB_IJNSB_IJNSC_ILi8EEES1C_EEENSB_IJSJ_SE_EEENSB_IJSE_NSC_ILi28EEEEEEEEENSB_IJNSB_IJSJ_NSC_ILi256EEEEEENSB_IJSE_SY_EEENSB_IJSY_NSC_ILi2048EEEEEEEEEEEEEvEENS15_INSA_23SM90_TMA_LOAD_MULTICASTES1P_vEEEENS_8epilogue10collective6detail29Sm90TmaWarpSpecializedAdapterINS1V_15DefaultEpilogueISM_NSB_IJNSB_IJlllEEESE_SY_EEES20_NS1U_6thread17LinearCombinationISM_Li1EffLNS21_9ScaleType4KindE0ELNS_15FloatRoundStyleE2ESM_EENS_4gemm15EpilogueDefaultEEEEEvvEEEEvNT_6ParamsE)
        /*0020*/ 	.word	0x00000000
.L_16:


//--------------------- .nv.compat                --------------------------
	.section	.nv.compat,"",@"SHT_CUDA_COMPAT_INFO"
	.align	4
        /*0000*/ 	.byte	0x02, 0x09, 0x01, 0x00, 0x02, 0x02, 0x04, 0x00, 0x02, 0x05, 0x05, 0x00, 0x03, 0x07, 0x01, 0x01
        /*0010*/ 	.byte	0x02, 0x03, 0x01, 0x00, 0x02, 0x06, 0x01, 0x00, 0x04, 0x0b, 0x08, 0x00, 0x00, 0x00, 0x00, 0x00
        /*0020*/ 	.byte	0x00, 0x00, 0x00, 0x00


//--------------------- .nv.info._ZN7cutlass13device_kernelINS_4conv6kernel13ConvUniversalINS1_16ConvProblemShapeILNS1_8OperatorE0ELi2EEENS1_10collective14CollectiveConvINS1_46MainloopSm90TmaGmmaWarpSpecializedImplicitGemmILS5_0ELi28ELi2EN4cute5tupleIJNSA_1CILi2EEENSC_ILi1EEESE_EEENS1_36KernelImplicitTmaWarpSpecializedSm90ELi1EEENSB_IJNSC_ILi64EEESI_NSB_IJNSC_ILi32EEEEEEEEENS_10bfloat16_tESM_NSA_8TiledMMAINSA_8MMA_AtomIJNSA_4SM904GMMA27MMA_64x64x16_F32BF16BF16_SSILNSQ_5MajorE0ELSS_0ELNSQ_7ScaleInE1ELST_1EEEEEENSA_6LayoutINSB_IJSE_SE_SE_EEENSB_IJNSC_ILi0EEESY_SY_EEEEENSB_IJNSA_10UnderscoreES11_S11_EEEEENS7_6detail26Sm90ImplicitGemmTileTraitsINSA_20SM90_TMA_LOAD_IM2COLENSA_14ComposedLayoutINSA_7SwizzleILi2ELi4ELi3EEENSA_18smem_ptr_flag_bitsILi16EEENSW_INSB_IJNSB_IJNSC_ILi8EEES1C_EEENSB_IJSJ_SE_EEENSB_IJSE_NSC_ILi28EEEEEEEEENSB_IJNSB_IJSJ_NSC_ILi256EEEEEENSB_IJSE_SY_EEENSB_IJSY_NSC_ILi2048EEEEEEEEEEEEEvEENS15_INSA_23SM90_TMA_LOAD_MULTICASTES1P_vEEEENS_8epilogue10collective6detail29Sm90TmaWarpSpecializedAdapterINS1V_15DefaultEpilogueISM_NSB_IJNSB_IJlllEEESE_SY_EEES20_NS1U_6thread17LinearCombinationISM_Li1EffLNS21_9ScaleType4KindE0ELNS_15FloatRoundStyleE2ESM_EENS_4gemm15EpilogueDefaultEEEEEvvEEEEvNT_6ParamsE --------------------------
	.section	.nv.info._ZN7cutlass13device_kernelINS_4conv6kernel13ConvUniversalINS1_16ConvProblemShapeILNS1_8OperatorE0ELi2EEENS1_10collective14CollectiveConvINS1_46MainloopSm90TmaGmmaWarpSpecializedImplicitGemmILS5_0ELi28ELi2EN4cute5tupleIJNSA_1CILi2EEENSC_ILi1EEESE_EEENS1_36KernelImplicitTmaWarpSpecializedSm90ELi1EEENSB_IJNSC_ILi64EEESI_NSB_IJNSC_ILi32EEEEEEEEENS_10bfloat16_tESM_NSA_8TiledMMAINSA_8MMA_AtomIJNSA_4SM904GMMA27MMA_64x64x16_F32BF16BF16_SSILNSQ_5MajorE0ELSS_0ELNSQ_7ScaleInE1ELST_1EEEEEENSA_6LayoutINSB_IJSE_SE_SE_EEENSB_IJNSC_ILi0EEESY_SY_EEEEENSB_IJNSA_10UnderscoreES11_S11_EEEEENS7_6detail26Sm90ImplicitGemmTileTraitsINSA_20SM90_TMA_LOAD_IM2COLENSA_14ComposedLayoutINSA_7SwizzleILi2ELi4ELi3EEENSA_18smem_ptr_flag_bitsILi16EEENSW_INSB_IJNSB_IJNSC_ILi8EEES1C_EEENSB_IJSJ_SE_EEENSB_IJSE_NSC_ILi28EEEEEEEEENSB_IJNSB_IJSJ_NSC_ILi256EEEEEENSB_IJSE_SY_EEENSB_IJSY_NSC_ILi2048EEEEEEEEEEEEEvEENS15_INSA_23SM90_TMA_LOAD_MULTICASTES1P_vEEEENS_8epilogue10collective6detail29Sm90TmaWarpSpecializedAdapterINS1V_15DefaultEpilogueISM_NSB_IJNSB_IJlllEEESE_SY_EEES20_NS1U_6thread17LinearCombinationISM_Li1EffLNS21_9ScaleType4KindE0ELNS_15FloatRoundStyleE2ESM_EENS_4gemm15EpilogueDefaultEEEEEvvEEEEvNT_6ParamsE,"",@"SHT_CUDA_INFO"
	.sectionflags	@""
	.align	4


	//----- nvinfo : EIATTR_CUDA_API_VERSION
	.align		4
        /*0000*/ 	.byte	0x04, 0x37
        /*0002*/ 	.short	(.L_18 - .L_17)
.L_17:
        /*0004*/ 	.word	0x00000082


	//----- nvinfo : EIATTR_KPARAM_INFO
	.align		4
.L_18:
        /*0008*/ 	.byte	0x04, 0x17
        /*000a*/ 	.short	(.L_20 - .L_19)
.L_19:
        /*000c*/ 	.word	0x00000000
        /*0010*/ 	.short	0x0000
        /*0012*/ 	.short	0x0070
        /*0014*/ 	.byte	0x00, 0xf0, 0x01, 0x0e


	//----- nvinfo : EIATTR_SPARSE_MMA_MASK
	.align		4
.L_20:
        /*0018*/ 	.byte	0x03, 0x50
        /*001a*/ 	.short	0x0000


	//----- nvinfo : EIATTR_MAXREG_COUNT
	.align		4
        /*001c*/ 	.byte	0x03, 0x1b
        /*001e*/ 	.short	0x00ff


	//----- nvinfo : EIATTR_NUM_BARRIERS
	.align		4
        /*0020*/ 	.byte	0x02, 0x4c
        /*0022*/ 	.byte	0x01
	.zero		1


	//----- nvinfo : EIATTR_MERCURY_ISA_VERSION
	.align		4
        /*0024*/ 	.byte	0x03, 0x5f
        /*0026*/ 	.short	0x0101


	//----- nvinfo : EIATTR_COOP_GROUP_MASK_REGIDS
	.align		4
        /*0028*/ 	.byte	0x04, 0x29
        /*002a*/ 	.short	(.L_22 - .L_21)


	//   ....[0]....
.L_21:
        /*002c*/ 	.word	0xffffffff


	//   ....[1]....
        /*0030*/ 	.word	0xffffffff


	//   ....[2]....
        /*0034*/ 	.word	0xffffffff


	//   ....[3]....
        /*0038*/ 	.word	0xffffffff


	//----- nvinfo : EIATTR_COOP_GROUP_INSTR_OFFSETS
	.align		4
.L_22:
        /*003c*/ 	.byte	0x04, 0x28
        /*003e*/ 	.short	(.L_24 - .L_23)


	//   ....[0]....
.L_23:
        /*0040*/ 	.word	0x00000070


	//   ....[1]....
        /*0044*/ 	.word	0x00000080


	//   ....[2]....
        /*0048*/ 	.word	0x00000140


	//   ....[3]....
        /*004c*/ 	.word	0x000009d0


	//----- nvinfo : EIATTR_MBARRIER_INSTR_OFFSETS
	.align		4
.L_24:
        /*0050*/ 	.byte	0x04, 0x39
        /*0052*/ 	.short	(.L_26 - .L_25)


	//   ....[0]....
.L_25:
        /*0054*/ 	.word	0x00000310
        /*0058*/ 	.word	0x000000ff
        /*005c*/ 	.word	0x00038000
        /*0060*/ 	.short	0x0100
        /*0062*/ 	.byte	0x08
	.zero		1


	//   ....[1]....
        /*0064*/ 	.word	0x00000320
        /*0068*/ 	.word	0x000000ff
        /*006c*/ 	.word	0x000380e0
        /*0070*/ 	.short	0x0100
        /*0072*/ 	.byte	0x08
	.zero		1


	//   ....[2]....
        /*0074*/ 	.word	0x00000330
        /*0078*/ 	.word	0x000000ff
        /*007c*/ 	.word	0x00038008
        /*0080*/ 	.short	0x0100
        /*0082*/ 	.byte	0x08
	.zero		1


	//   ....[3]....
        /*0084*/ 	.word	0x00000340
        /*0088*/ 	.word	0x000000ff
        /*008c*/ 	.word	0x000380e8
        /*0090*/ 	.short	0x0100
        /*0092*/ 	.byte	0x08
	.zero		1


	//   ....[4]....
        /*0094*/ 	.word	0x00000350
        /*0098*/ 	.word	0x000000ff
        /*009c*/ 	.word	0x00038010
        /*00a0*/ 	.short	0x0100
        /*00a2*/ 	.byte	0x08
	.zero		1


	//   ....[5]....
        /*00a4*/ 	.word	0x00000360
        /*00a8*/ 	.word	0x000000ff
        /*00ac*/ 	.word	0x000380f0
        /*00b0*/ 	.short	0x0100
        /*00b2*/ 	.byte	0x08
	.zero		1


	//   ....[6]....
        /*00b4*/ 	.word	0x00000370
        /*00b8*/ 	.word	0x000000ff
        /*00bc*/ 	.word	0x00038018
        /*00c0*/ 	.short	0x0100
        /*00c2*/ 	.byte	0x08
	.zero		1


	//   ....[7]....
        /*00c4*/ 	.word	0x00000380
        /*00c8*/ 	.word	0x000000ff
        /*00cc*/ 	.word	0x000380f8
        /*00d0*/ 	.short	0x0100
        /*00d2*/ 	.byte	0x08
	.zero		1


	//   ....[8]....
        /*00d4*/ 	.word	0x00000390
        /*00d8*/ 	.word	0x000000ff
        /*00dc*/ 	.word	0x00038020
        /*00e0*/ 	.short	0x0100
        /*00e2*/ 	.byte	0x08
	.zero		1


	//   ....[9]....
        /*00e4*/ 	.word	0x000003a0
        /*00e8*/ 	.word	0x000000ff
        /*00ec*/ 	.word	0x00038100
        /*00f0*/ 	.short	0x0100
        /*00f2*/ 	.byte	0x08
	.zero		1


	//   ....[10]....
        /*00f4*/ 	.word	0x000003b0
        /*00f8*/ 	.word	0x000000ff
        /*00fc*/ 	.word	0x00038028
        /*0100*/ 	.short	0x0100
        /*0102*/ 	.byte	0x08
	.zero		1


	//   ....[11]....
        /*0104*/ 	.word	0x000003c0
        /*0108*/ 	.word	0x000000ff
        /*010c*/ 	.word	0x00038108
        /*0110*/ 	.short	0x0100
        /*0112*/ 	.byte	0x08
	.zero		1


	//   ....[12]....
        /*0114*/ 	.word	0x000003d0
        /*0118*/ 	.word	0x000000ff
        /*011c*/ 	.word	0x00038030
        /*0120*/ 	.short	0x0100
        /*0122*/ 	.byte	0x08
	.zero		1


	//   ....[13]....
        /*0124*/ 	.word	0x000003e0
        /*0128*/ 	.word	0x000000ff
        /*012c*/ 	.word	0x00038110
        /*0130*/ 	.short	0x0100
        /*0132*/ 	.byte	0x08
	.zero		1


	//   ....[14]....
        /*0134*/ 	.word	0x000003f0
        /*0138*/ 	.word	0x000000ff
        /*013c*/ 	.word	0x00038038
        /*0140*/ 	.short	0x0100
        /*0142*/ 	.byte	0x08
	.zero		1


	//   ....[15]....
        /*0144*/ 	.word	0x00000400
        /*0148*/ 	.word	0x000000ff
        /*014c*/ 	.word	0x00038118
        /*0150*/ 	.short	0x0100
        /*0152*/ 	.byte	0x08
	.zero		1


	//   ....[16]....
        /*0154*/ 	.word	0x00000410
        /*0158*/ 	.word	0x000000ff
        /*015c*/ 	.word	0x00038040
        /*0160*/ 	.short	0x0100
        /*0162*/ 	.byte	0x08
	.zero		1


	//   ....[17]....
        /*0164*/ 	.word	0x00000420
        /*0168*/ 	.word	0x000000ff
        /*016c*/ 	.word	0x00038120
        /*0170*/ 	.short	0x0100
        /*0172*/ 	.byte	0x08
	.zero		1


	//   ....[18]....
        /*0174*/ 	.word	0x00000430
        /*0178*/ 	.word	0x000000ff
        /*017c*/ 	.word	0x00038048
        /*0180*/ 	.short	0x0100
        /*0182*/ 	.byte	0x08
	.zero		1


	//   ....[19]....
        /*0184*/ 	.word	0x00000440
        /*0188*/ 	.word	0x000000ff
        /*018c*/ 	.word	0x00038128
        /*0190*/ 	.short	0x0100
        /*0192*/ 	.byte	0x08
	.zero		1


	//   ....[20]....
        /*0194*/ 	.word	0x00000450
        /*0198*/ 	.word	0x000000ff
        /*019c*/ 	.word	0x00038050
        /*01a0*/ 	.short	0x0100
        /*01a2*/ 	.byte	0x08
	.zero		1


	//   ....[21]....
        /*01a4*/ 	.word	0x00000460
        /*01a8*/ 	.word	0x000000ff
        /*01ac*/ 	.word	0x00038130
        /*01b0*/ 	.short	0x0100
        /*01b2*/ 	.byte	0x08
	.zero		1


	//   ....[22]....
        /*01b4*/ 	.word	0x00000470
        /*01b8*/ 	.word	0x000000ff
        /*01bc*/ 	.word	0x00038058
        /*01c0*/ 	.short	0x0100
        /*01c2*/ 	.byte	0x08
	.zero		1


	//   ....[23]....
        /*01c4*/ 	.word	0x00000480
        /*01c8*/ 	.word	0x000000ff
        /*01cc*/ 	.word	0x00038138
        /*01d0*/ 	.short	0x0100
        /*01d2*/ 	.byte	0x08
	.zero		1


	//   ....[24]....
        /*01d4*/ 	.word	0x00000490
        /*01d8*/ 	.word	0x000000ff
        /*01dc*/ 	.word	0x00038060
        /*01e0*/ 	.short	0x0100
        /*01e2*/ 	.byte	0x08
	.zero		1


	//   ....[25]....
        /*01e4*/ 	.word	0x000004a0
        /*01e8*/ 	.word	0x000000ff
        /*01ec*/ 	.word	0x00038140
        /*01f0*/ 	.short	0x0100
        /*01f2*/ 	.byte	0x08
	.zero		1


	//   ....[26]....
        /*01f4*/ 	.word	0x000004b0
        /*01f8*/ 	.word	0x000000ff
        /*01fc*/ 	.word	0x00038068
        /*0200*/ 	.short	0x0100
        /*0202*/ 	.byte	0x08
	.zero		1


	//   ....[27]....
        /*0204*/ 	.word	0x000004c0
        /*0208*/ 	.word	0x000000ff
        /*020c*/ 	.word	0x00038148
        /*0210*/ 	.short	0x0100
        /*0212*/ 	.byte	0x08
	.zero		1


	//   ....[28]....
        /*0214*/ 	.word	0x000004d0
        /*0218*/ 	.word	0x000000ff
        /*021c*/ 	.word	0x00038070
        /*0220*/ 	.short	0x0100
        /*0222*/ 	.byte	0x08
	.zero		1


	//   ....[29]....
        /*0224*/ 	.word	0x000004e0
        /*0228*/ 	.word	0x000000ff
        /*022c*/ 	.word	0x00038150
        /*0230*/ 	.short	0x0100
        /*0232*/ 	.byte	0x08
	.zero		1


	//   ....[30]....
        /*0234*/ 	.word	0x000004f0
        /*0238*/ 	.word	0x000000ff
        /*023c*/ 	.word	0x00038078
        /*0240*/ 	.short	0x0100
        /*0242*/ 	.byte	0x08
	.zero		1


	//   ....[31]....
        /*0244*/ 	.word	0x00000500
        /*0248*/ 	.word	0x000000ff
        /*024c*/ 	.word	0x00038158
        /*0250*/ 	.short	0x0100
        /*0252*/ 	.byte	0x08
	.zero		1


	//   ....[32]....
        /*0254*/ 	.word	0x00000510
        /*0258*/ 	.word	0x000000ff
        /*025c*/ 	.word	0x00038080
        /*0260*/ 	.short	0x0100
        /*0262*/ 	.byte	0x08
	.zero		1


	//   ....[33]....
        /*0264*/ 	.word	0x00000520
        /*0268*/ 	.word	0x000000ff
        /*026c*/ 	.word	0x00038160
        /*0270*/ 	.short	0x0100
        /*0272*/ 	.byte	0x08
	.zero		1


	//   ....[34]....
        /*0274*/ 	.word	0x00000530
        /*0278*/ 	.word	0x000000ff
        /*027c*/ 	.word	0x00038088
        /*0280*/ 	.short	0x0100
        /*0282*/ 	.byte	0x08
	.zero		1


	//   ....[35]....
        /*0284*/ 	.word	0x00000540
        /*0288*/ 	.word	0x000000ff
        /*028c*/ 	.word	0x00038168
        /*0290*/ 	.short	0x0100
        /*0292*/ 	.byte	0x08
	.zero		1


	//   ....[36]....
        /*0294*/ 	.word	0x00000550
        /*0298*/ 	.word	0x000000ff
        /*029c*/ 	.word	0x00038090
        /*02a0*/ 	.short	0x0100
        /*02a2*/ 	.byte	0x08
	.zero		1


	//   ....[37]....
        /*02a4*/ 	.word	0x00000560
        /*02a8*/ 	.word	0x000000ff
        /*02ac*/ 	.word	0x00038170
        /*02b0*/ 	.short	0x0100
        /*02b2*/ 	.byte	0x08
	.zero		1


	//   ....[38]....
        /*02b4*/ 	.word	0x00000570
        /*02b8*/ 	.word	0x000000ff
        /*02bc*/ 	.word	0x00038098
        /*02c0*/ 	.short	0x0100
        /*02c2*/ 	.byte	0x08
	.zero		1


	//   ....[39]....
        /*02c4*/ 	.word	0x00000580
        /*02c8*/ 	.word	0x000000ff
        /*02cc*/ 	.word	0x00038178
        /*02d0*/ 	.short	0x0100
        /*02d2*/ 	.byte	0x08
	.zero		1


	//   ....[40]....
        /*02d4*/ 	.word	0x00000590
        /*02d8*/ 	.word	0x000000ff
        /*02dc*/ 	.word	0x000380a0
        /*02e0*/ 	.short	0x0100
        /*02e2*/ 	.byte	0x08
	.zero		1


	//   ....[41]....
        /*02e4*/ 	.word	0x000005a0
        /*02e8*/ 	.word	0x000000ff
        /*02ec*/ 	.word	0x00038180
        /*02f0*/ 	.short	0x0100
        /*02f2*/ 	.byte	0x08
	.zero		1


	//   ....[42]....
        /*02f4*/ 	.word	0x000005b0
        /*02f8*/ 	.word	0x000000ff
        /*02fc*/ 	.word	0x000380a8
        /*0300*/ 	.short	0x0100
        /*0302*/ 	.byte	0x08
	.zero		1


	//   ....[43]....
        /*0304*/ 	.word	0x000005c0
        /*0308*/ 	.word	0x000000ff
        /*030c*/ 	.word	0x00038188
        /*0310*/ 	.short	0x0100
        /*0312*/ 	.byte	0x08
	.zero		1


	//   ....[44]....
        /*0314*/ 	.word	0x000005d0
        /*0318*/ 	.word	0x000000ff
        /*031c*/ 	.word	0x000380b0
        /*0320*/ 	.short	0x0100
        /*0322*/ 	.byte	0x08
	.zero		1


	//   ....[45]....
        /*0324*/ 	.word	0x000005e0
        /*0328*/ 	.word	0x000000ff
        /*032c*/ 	.word	0x00038190
        /*0330*/ 	.short	0x0100
        /*0332*/ 	.byte	0x08
	.zero		1


	//   ....[46]....
        /*0334*/ 	.word	0x000005f0
        /*0338*/ 	.word	0x000000ff
        /*033c*/ 	.word	0x000380b8
        /*0340*/ 	.short	0x0100
        /*0342*/ 	.byte	0x08
	.zero		1


	//   ....[47]....
        /*0344*/ 	.word	0x00000600
        /*0348*/ 	.word	0x000000ff
        /*034c*/ 	.word	0x00038198
        /*0350*/ 	.short	0x0100
        /*0352*/ 	.byte	0x08
	.zero		1


	//   ....[48]....
        /*0354*/ 	.word	0x00000610
        /*0358*/ 	.word	0x000000ff
        /*035c*/ 	.word	0x000380c0
        /*0360*/ 	.short	0x0100
        /*0362*/ 	.byte	0x08
	.zero		1


	//   ....[49]....
        /*0364*/ 	.word	0x00000620
        /*0368*/ 	.word	0x000000ff
        /*036c*/ 	.word	0x000381a0
        /*0370*/ 	.short	0x0100
        /*0372*/ 	.byte	0x08
	.zero		1


	//   ....[50]....
        /*0374*/ 	.word	0x00000630
        /*0378*/ 	.word	0x000000ff
        /*037c*/ 	.word	0x000380c8
        /*0380*/ 	.short	0x0100
        /*0382*/ 	.byte	0x08
	.zero		1


	//   ....[51]....
        /*0384*/ 	.word	0x00000640
        /*0388*/ 	.word	0x000000ff
        /*038c*/ 	.word	0x000381a8
        /*0390*/ 	.short	0x0100
        /*0392*/ 	.byte	0x08
	.zero		1


	//   ....[52]....
        /*0394*/ 	.word	0x00000650
        /*0398*/ 	.word	0x000000ff
        /*039c*/ 	.word	0x000380d0
        /*03a0*/ 	.short	0x0100
        /*03a2*/ 	.byte	0x08
	.zero		1


	//   ....[53]....
        /*03a4*/ 	.word	0x00000660
        /*03a8*/ 	.word	0x000000ff
        /*03ac*/ 	.word	0x000381b0
        /*03b0*/ 	.short	0x0100
        /*03b2*/ 	.byte	0x08
	.zero		1


	//   ....[54]....
        /*03b4*/ 	.word	0x00000670
        /*03b8*/ 	.word	0x000000ff
        /*03bc*/ 	.word	0x000380d8
        /*03c0*/ 	.short	0x0100
        /*03c2*/ 	.byte	0x08
	.zero		1


	//   ....[55]....
        /*03c4*/ 	.word	0x00000680
        /*03c8*/ 	.word	0x000000ff
        /*03cc*/ 	.word	0x000381b8
        /*03d0*/ 	.short	0x0100
        /*03d2*/ 	.byte	0x08
	.zero		1


	//   ....[56]....
        /*03d4*/ 	.word	0x00000f20
        /*03d8*/ 	.word	0x00000009
        /*03dc*/ 	.word	0x00038000
        /*03e0*/ 	.short	0x010a
        /*03e2*/ 	.byte	0x3f
	.zero		1


	//   ....[57]....
        /*03e4*/ 	.word	0x00001240
        /*03e8*/ 	.word	0x0000000a
        /*03ec*/ 	.word	0x00038000
        /*03f0*/ 	.short	0x010a
        /*03f2*/ 	.byte	0x3f
	.zero		1


	//   ....[58]....
        /*03f4*/ 	.word	0x000013a0
        /*03f8*/ 	.word	0x0000000a
        /*03fc*/ 	.word	0x00000000
        /*0400*/ 	.short	0x0101
        /*0402*/ 	.byte	0x3f
	.zero		1


	//   ....[59]....
        /*0404*/ 	.word	0x000015e0
        /*0408*/ 	.word	0x00000004
        /*040c*/ 	.word	0x00000000
        /*0410*/ 	.short	0x0101
        /*0412*/ 	.byte	0x3f
	.zero		1


	//   ....[60]....
        /*0414*/ 	.word	0x00003de0
        /*0418*/ 	.word	0x00000015
        /*041c*/ 	.word	0x000380e0
        /*0420*/ 	.short	0x010a
        /*0422*/ 	.byte	0x3f
	.zero		1


	//   ....[61]....
        /*0424*/ 	.word	0x000044b0
        /*0428*/ 	.word	0x00000002
        /*042c*/ 	.word	0x00000000
        /*0430*/ 	.short	0x010a
        /*0432*/ 	.byte	0x3f
	.zero		1


	//   ....[62]....
        /*0434*/ 	.word	0x00004560
        /*0438*/ 	.word	0x00000002
        /*043c*/ 	.word	0x00000000
        /*0440*/ 	.short	0x010a
        /*0442*/ 	.byte	0x3f
	.zero		1


	//   ....[63]....
        /*0444*/ 	.word	0x00004610
        /*0448*/ 	.word	0x00000002
        /*044c*/ 	.word	0x00000000
        /*0450*/ 	.short	0x010a
        /*0452*/ 	.byte	0x3f
	.zero		1


	//   ....[64]....
        /*0454*/ 	.word	0x000046c0
        /*0458*/ 	.word	0x00000002
        /*045c*/ 	.word	0x00000000
        /*0460*/ 	.short	0x010a
        /*0462*/ 	.byte	0x3f
	.zero		1


	//   ....[65]....
        /*0464*/ 	.word	0x00004770
        /*0468*/ 	.word	0x00000002
        /*046c*/ 	.word	0x00000000
        /*0470*/ 	.short	0x010a
        /*0472*/ 	.byte	0x3f
	.zero		1


	//   ....[66]....
        /*0474*/ 	.word	0x00004820
        /*0478*/ 	.word	0x00000002
        /*047c*/ 	.word	0x00000000
        /*0480*/ 	.short	0x010a
        /*0482*/ 	.byte	0x3f
	.zero		1


	//   ....[67]....
        /*0484*/ 	.word	0x000048d0
        /*0488*/ 	.word	0x00000002
        /*048c*/ 	.word	0x00000000
        /*0490*/ 	.short	0x010a
        /*0492*/ 	.byte	0x3f
	.zero		1


	//   ....[68]....
        /*0494*/ 	.word	0x00004980
        /*0498*/ 	.word	0x00000002
        /*049c*/ 	.word	0x00000000
        /*04a0*/ 	.short	0x010a
        /*04a2*/ 	.byte	0x3f
	.zero		1


	//   ....[69]....
        /*04a4*/ 	.word	0x00004a30
        /*04a8*/ 	.word	0x00000002
        /*04ac*/ 	.word	0x00000000
        /*04b0*/ 	.short	0x010a
        /*04b2*/ 	.byte	0x3f
	.zero		1


	//   ....[70]....
        /*04b4*/ 	.word	0x00004ae0
        /*04b8*/ 	.word	0x00000002
        /*04bc*/ 	.word	0x00000000
        /*04c0*/ 	.short	0x010a
        /*04c2*/ 	.byte	0x3f
	.zero		1


	//   ....[71]....
        /*04c4*/ 	.word	0x00004b90
        /*04c8*/ 	.word	0x00000002
        /*04cc*/ 	.word	0x00000000
        /*04d0*/ 	.short	0x010a
        /*04d2*/ 	.byte	0x3f
	.zero		1


	//   ....[72]....
        /*04d4*/ 	.word	0x00004c40
        /*04d8*/ 	.word	0x00000002
        /*04dc*/ 	.word	0x00000000
        /*04e0*/ 	.short	0x010a
        /*04e2*/ 	.byte	0x3f
	.zero		1


	//   ....[73]....
        /*04e4*/ 	.word	0x00004cf0
        /*04e8*/ 	.word	0x00000002
        /*04ec*/ 	.word	0x00000000
        /*04f0*/ 	.short	0x010a
        /*04f2*/ 	.byte	0x3f
	.zero		1


	//   ....[74]....
        /*04f4*/ 	.word	0x00004da0
        /*04f8*/ 	.word	0x00000002
        /*04fc*/ 	.word	0x00000000
        /*0500*/ 	.short	0x010a
        /*0502*/ 	.byte	0x3f
	.zero		1


	//   ....[75]....
        /*0504*/ 	.word	0x00004e50
        /*0508*/ 	.word	0x00000002
        /*050c*/ 	.word	0x00000000
        /*0510*/ 	.short	0x010a
        /*0512*/ 	.byte	0x3f
	.zero		1


	//   ....[76]....
        /*0514*/ 	.word	0x00004f00
        /*0518*/ 	.word	0x00000002
        /*051c*/ 	.word	0x00000000
        /*0520*/ 	.short	0x010a
        /*0522*/ 	.byte	0x3f
	.zero		1


	//   ....[77]....
        /*0524*/ 	.word	0x00004fb0
        /*0528*/ 	.word	0x00000002
        /*052c*/ 	.word	0x00000000
        /*0530*/ 	.short	0x010a
        /*0532*/ 	.byte	0x3f
	.zero		1


	//   ....[78]....
        /*0534*/ 	.word	0x00005060
        /*0538*/ 	.word	0x00000002
        /*053c*/ 	.word	0x00000000
        /*0540*/ 	.short	0x010a
        /*0542*/ 	.byte	0x3f
	.zero		1


	//   ....[79]....
        /*0544*/ 	.word	0x00005110
        /*0548*/ 	.word	0x00000002
        /*054c*/ 	.word	0x00000000
        /*0550*/ 	.short	0x010a
        /*0552*/ 	.byte	0x3f
	.zero		1


	//   ....[80]....
        /*0554*/ 	.word	0x000051c0
        /*0558*/ 	.word	0x00000002
        /*055c*/ 	.word	0x00000000
        /*0560*/ 	.short	0x010a
        /*0562*/ 	.byte	0x3f
	.zero		1


	//   ....[81]....
        /*0564*/ 	.word	0x00005270
        /*0568*/ 	.word	0x00000002
        /*056c*/ 	.word	0x00000000
        /*0570*/ 	.short	0x010a
        /*0572*/ 	.byte	0x3f
	.zero		1


	//   ....[82]....
        /*0574*/ 	.word	0x00005320
        /*0578*/ 	.word	0x00000002
        /*057c*/ 	.word	0x00000000
        /*0580*/ 	.short	0x010a
        /*0582*/ 	.byte	0x3f
	.zero		1


	//   ....[83]....
        /*0584*/ 	.word	0x000053d0
        /*0588*/ 	.word	0x00000002
        /*058c*/ 	.word	0x00000000
        /*0590*/ 	.short	0x010a
        /*0592*/ 	.byte	0x3f
	.zero		1


	//   ....[84]....
        /*0594*/ 	.word	0x00005480
        /*0598*/ 	.word	0x00000002
        /*059c*/ 	.word	0x00000000
        /*05a0*/ 	.short	0x010a
        /*05a2*/ 	.byte	0x3f
	.zero		1


	//   ....[85]....
        /*05a4*/ 	.word	0x00005530
        /*05a8*/ 	.word	0x00000002
        /*05ac*/ 	.word	0x00000000
        /*05b0*/ 	.short	0x010a
        /*05b2*/ 	.byte	0x3f
	.zero		1


	//   ....[86]....
        /*05b4*/ 	.word	0x000055e0
        /*05b8*/ 	.word	0x00000002
        /*05bc*/ 	.word	0x00000000
        /*05c0*/ 	.short	0x010a
        /*05c2*/ 	.byte	0x3f
	.zero		1


	//   ....[87]....
        /*05c4*/ 	.word	0x00005690
        /*05c8*/ 	.word	0x00000002
        /*05cc*/ 	.word	0x00000000
        /*05d0*/ 	.short	0x010a
        /*05d2*/ 	.byte	0x3f
	.zero		1


	//   ....[88]....
        /*05d4*/ 	.word	0x00005740
        /*05d8*/ 	.word	0x00000003
        /*05dc*/ 	.word	0x00000000
        /*05e0*/ 	.short	0x010a
        /*05e2*/ 	.byte	0x3f
	.zero		1


	//----- nvinfo : EIATTR_NUM_MBARRIERS
	.align		4
.L_26:
        /*05e4*/ 	.byte	0x03, 0x38
        /*05e6*/ 	.short	0x0038


	//----- nvinfo : EIATTR_EXIT_INSTR_OFFSETS
	.align		4
        /*05e8*/ 	.byte	0x04, 0x1c
        /*05ea*/ 	.short	(.L_28 - .L_27)


	//   ....[0]....
.L_27:
        /*05ec*/ 	.word	0x00000d50


	//   ....[1]....
        /*05f0*/ 	.word	0x00001740


	//   ....[2]....
        /*05f4*/ 	.word	0x00003120


	//   ....[3]....
        /*05f8*/ 	.word	0x00003150


	//   ....[4]....
        /*05fc*/ 	.word	0x00003ba0


	//   ....[5]....
        /*0600*/ 	.word	0x00003bd0


	//   ....[6]....
        /*0604*/ 	.word	0x00003bf0


	//   ....[7]....
        /*0608*/ 	.word	0x000043a0


	//   ....[8]....
        /*060c*/ 	.word	0x00005770


	//----- nvinfo : EIATTR_MAX_THREADS
	.align		4
.L_28:
        /*0610*/ 	.byte	0x04, 0x05
        /*0612*/ 	.short	(.L_30 - .L_29)
.L_29:
        /*0614*/ 	.word	0x00000100
        /*0618*/ 	.word	0x00000001
        /*061c*/ 	.word	0x00000001


	//----- nvinfo : EIATTR_CRS_STACK_SIZE
	.align		4
.L_30:
        /*0620*/ 	.byte	0x04, 0x1e
        /*0622*/ 	.short	(.L_32 - .L_31)
.L_31:
        /*0624*/ 	.word	0x00000000


	//----- nvinfo : EIATTR_CBANK_PARAM_SIZE
	.align		4
.L_32:
        /*0628*/ 	.byte	0x03, 0x19
        /*062a*/ 	.short	0x03f0


	//----- nvinfo : EIATTR_PARAM_CBANK
	.align		4
        /*062c*/ 	.byte	0x04, 0x0a
        /*062e*/ 	.short	(.L_34 - .L_33)
	.align		4
.L_33:
        /*0630*/ 	.word	index@(.nv.constant0._ZN7cutlass13device_kernelINS_4conv6kernel13ConvUniversalINS1_16ConvProblemShapeILNS1_8OperatorE0ELi2EEENS1_10collective14CollectiveConvINS1_46MainloopSm90TmaGmmaWarpSpecializedImplicitGemmILS5_0ELi28ELi2EN4cute5tupleIJNSA_1CILi2EEENSC_ILi1EEESE_EEENS1_36KernelImplicitTmaWarpSpecializedSm90ELi1EEENSB_IJNSC_ILi64EEESI_NSB_IJNSC_ILi32EEEEEEEEENS_10bfloat16_tESM_NSA_8TiledMMAINSA_8MMA_AtomIJNSA_4SM904GMMA27MMA_64x64x16_F32BF16BF16_SSILNSQ_5MajorE0ELSS_0ELNSQ_7ScaleInE1ELST_1EEEEEENSA_6LayoutINSB_IJSE_SE_SE_EEENSB_IJNSC_ILi0EEESY_SY_EEEEENSB_IJNSA_10UnderscoreES11_S11_EEEEENS7_6detail26Sm90ImplicitGemmTileTraitsINSA_20SM90_TMA_LOAD_IM2COLENSA_14ComposedLayoutINSA_7SwizzleILi2ELi4ELi3EEENSA_18smem_ptr_flag_bitsILi16EEENSW_INSB_IJNSB_IJNSC_ILi8EEES1C_EEENSB_IJSJ_SE_EEENSB_IJSE_NSC_ILi28EEEEEEEEENSB_IJNSB_IJSJ_NSC_ILi256EEEEEENSB_IJSE_SY_EEENSB_IJSY_NSC_ILi2048EEEEEEEEEEEEEvEENS15_INSA_23SM90_TMA_LOAD_MULTICASTES1P_vEEEENS_8epilogue10collective6detail29Sm90TmaWarpSpecializedAdapterINS1V_15DefaultEpilogueISM_NSB_IJNSB_IJlllEEESE_SY_EEES20_NS1U_6thread17LinearCombinationISM_Li1EffLNS21_9ScaleType4KindE0ELNS_15FloatRoundStyleE2ESM_EENS_4gemm15EpilogueDefaultEEEEEvvEEEEvNT_6ParamsE)
        /*0634*/ 	.short	0x0210
        /*0636*/ 	.short	0x03f0


	//----- nvinfo : EIATTR_SW_WAR
	.align		4
.L_34:
        /*0638*/ 	.byte	0x04, 0x36
        /*063a*/ 	.short	(.L_36 - .L_35)
.L_35:
        /*063c*/ 	.word	0x00000008
.L_36:


//--------------------- .nv.callgraph             --------------------------
	.section	.nv.callgraph,"",@"SHT_CUDA_CALLGRAPH"
	.align	4
	.sectionentsize	8
	.align		4
        /*0000*/ 	.word	0x00000000
	.align		4
        /*0004*/ 	.word	0xffffffff
	.align		4
        /*0008*/ 	.word	0x00000000
	.align		4
        /*000c*/ 	.word	0xfffffffe
	.align		4
        /*0010*/ 	.word	0x00000000
	.align		4
        /*0014*/ 	.word	0xfffffffd
	.align		4
        /*0018*/ 	.word	0x00000000
	.align		4
        /*001c*/ 	.word	0xfffffffc


//--------------------- .nv.constant4             --------------------------
	.section	.nv.constant4,"a",@progbits
	.align	8
	.align		8
.nv.constant4:
        /*0000*/ 	.dword	_ZN39_INTERNAL_9c902e12_4_k_cu_2c204c56_29034cuda3std3__45__cpo5beginE
	.align		8
        /*0008*/ 	.dword	_ZN39_INTERNAL_9c902e12_4_k_cu_2c204c56_29034cuda3std3__45__cpo3endE
	.align		8
        /*0010*/ 	.dword	_ZN39_INTERNAL_9c902e12_4_k_cu_2c204c56_29034cuda3std3__45__cpo6cbeginE
	.align		8
        /*0018*/ 	.dword	_ZN39_INTERNAL_9c902e12_4_k_cu_2c204c56_29034cuda3std3__45__cpo4cendE
	.align		8
        /*0020*/ 	.dword	_ZN39_INTERNAL_9c902e12_4_k_cu_2c204c56_29034cuda3std3__441_GLOBAL__N__9c902e12_4_k_cu_2c204c56_29036ignoreE
	.align		8
        /*0028*/ 	.dword	_ZN39_INTERNAL_9c902e12_4_k_cu_2c204c56_29034cuda3std3__419piecewise_constructE
	.align		8
        /*0030*/ 	.dword	_ZN39_INTERNAL_9c902e12_4_k_cu_2c204c56_29034cuda3std3__48in_placeE
	.align		8
        /*0038*/ 	.dword	_ZN39_INTERNAL_9c902e12_4_k_cu_2c204c56_29034cuda3std6ranges3__45__cpo4swapE
	.align		8
        /*0040*/ 	.dword	_ZN39_INTERNAL_9c902e12_4_k_cu_2c204c56_29034cuda3std6ranges3__45__cpo9iter_moveE
	.align		8
        /*0048*/ 	.dword	_ZN39_INTERNAL_9c902e12_4_k_cu_2c204c56_29034cute7productE
	.align		8
        /*0050*/ 	.dword	_ZN39_INTERNAL_9c902e12_4_k_cu_2c204c56_29034cute1_E


//--------------------- .text._ZN7cutlass13device_kernelINS_4conv6kernel13ConvUniversalINS1_16ConvProblemShapeILNS1_8OperatorE0ELi2EEENS1_10collective14CollectiveConvINS1_46MainloopSm90TmaGmmaWarpSpecializedImplicitGemmILS5_0ELi28ELi2EN4cute5tupleIJNSA_1CILi2EEENSC_ILi1EEESE_EEENS1_36KernelImplicitTmaWarpSpecializedSm90ELi1EEENSB_IJNSC_ILi64EEESI_NSB_IJNSC_ILi32EEEEEEEEENS_10bfloat16_tESM_NSA_8TiledMMAINSA_8MMA_AtomIJNSA_4SM904GMMA27MMA_64x64x16_F32BF16BF16_SSILNSQ_5MajorE0ELSS_0ELNSQ_7ScaleInE1ELST_1EEEEEENSA_6LayoutINSB_IJSE_SE_SE_EEENSB_IJNSC_ILi0EEESY_SY_EEEEENSB_IJNSA_10UnderscoreES11_S11_EEEEENS7_6detail26Sm90ImplicitGemmTileTraitsINSA_20SM90_TMA_LOAD_IM2COLENSA_14ComposedLayoutINSA_7SwizzleILi2ELi4ELi3EEENSA_18smem_ptr_flag_bitsILi16EEENSW_INSB_IJNSB_IJNSC_ILi8EEES1C_EEENSB_IJSJ_SE_EEENSB_IJSE_NSC_ILi28EEEEEEEEENSB_IJNSB_IJSJ_NSC_ILi256EEEEEENSB_IJSE_SY_EEENSB_IJSY_NSC_ILi2048EEEEEEEEEEEEEvEENS15_INSA_23SM90_TMA_LOAD_MULTICASTES1P_vEEEENS_8epilogue10collective6detail29Sm90TmaWarpSpecializedAdapterINS1V_15DefaultEpilogueISM_NSB_IJNSB_IJlllEEESE_SY_EEES20_NS1U_6thread17LinearCombinationISM_Li1EffLNS21_9ScaleType4KindE0ELNS_15FloatRoundStyleE2ESM_EENS_4gemm15EpilogueDefaultEEEEEvvEEEEvNT_6ParamsE --------------------------
	.section	.text._ZN7cutlass13device_kernelINS_4conv6kernel13ConvUniversalINS1_16ConvProblemShapeILNS1_8OperatorE0ELi2EEENS1_10collective14CollectiveConvINS1_46MainloopSm90TmaGmmaWarpSpecializedImplicitGemmILS5_0ELi28ELi2EN4cute5tupleIJNSA_1CILi2EEENSC_ILi1EEESE_EEENS1_36KernelImplicitTmaWarpSpecializedSm90ELi1EEENSB_IJNSC_ILi64EEESI_NSB_IJNSC_ILi32EEEEEEEEENS_10bfloat16_tESM_NSA_8TiledMMAINSA_8MMA_AtomIJNSA_4SM904GMMA27MMA_64x64x16_F32BF16BF16_SSILNSQ_5MajorE0ELSS_0ELNSQ_7ScaleInE1ELST_1EEEEEENSA_6LayoutINSB_IJSE_SE_SE_EEENSB_IJNSC_ILi0EEESY_SY_EEEEENSB_IJNSA_10UnderscoreES11_S11_EEEEENS7_6detail26Sm90ImplicitGemmTileTraitsINSA_20SM90_TMA_LOAD_IM2COLENSA_14ComposedLayoutINSA_7SwizzleILi2ELi4ELi3EEENSA_18smem_ptr_flag_bitsILi16EEENSW_INSB_IJNSB_IJNSC_ILi8EEES1C_EEENSB_IJSJ_SE_EEENSB_IJSE_NSC_ILi28EEEEEEEEENSB_IJNSB_IJSJ_NSC_ILi256EEEEEENSB_IJSE_SY_EEENSB_IJSY_NSC_ILi2048EEEEEEEEEEEEEvEENS15_INSA_23SM90_TMA_LOAD_MULTICASTES1P_vEEEENS_8epilogue10collective6detail29Sm90TmaWarpSpecializedAdapterINS1V_15DefaultEpilogueISM_NSB_IJNSB_IJlllEEESE_SY_EEES20_NS1U_6thread17LinearCombinationISM_Li1EffLNS21_9ScaleType4KindE0ELNS_15FloatRoundStyleE2ESM_EENS_4gemm15EpilogueDefaultEEEEEvvEEEEvNT_6ParamsE,"ax",@progbits
	.align	128
.text._ZN7cutlass13device_kernelINS_4conv6kernel13ConvUniversalINS1_16ConvProblemShapeILNS1_8OperatorE0ELi2EEENS1_10collective14CollectiveConvINS1_46MainloopSm90TmaGmmaWarpSpecializedImplicitGemmILS5_0ELi28ELi2EN4cute5tupleIJNSA_1CILi2EEENSC_ILi1EEESE_EEENS1_36KernelImplicitTmaWarpSpecializedSm90ELi1EEENSB_IJNSC_ILi64EEESI_NSB_IJNSC_ILi32EEEEEEEEENS_10bfloat16_tESM_NSA_8TiledMMAINSA_8MMA_AtomIJNSA_4SM904GMMA27MMA_64x64x16_F32BF16BF16_SSILNSQ_5MajorE0ELSS_0ELNSQ_7ScaleInE1ELST_1EEEEEENSA_6LayoutINSB_IJSE_SE_SE_EEENSB_IJNSC_ILi0EEESY_SY_EEEEENSB_IJNSA_10UnderscoreES11_S11_EEEEENS7_6detail26Sm90ImplicitGemmTileTraitsINSA_20SM90_TMA_LOAD_IM2COLENSA_14ComposedLayoutINSA_7SwizzleILi2ELi4ELi3EEENSA_18smem_ptr_flag_bitsILi16EEENSW_INSB_IJNSB_IJNSC_ILi8EEES1C_EEENSB_IJSJ_SE_EEENSB_IJSE_NSC_ILi28EEEEEEEEENSB_IJNSB_IJSJ_NSC_ILi256EEEEEENSB_IJSE_SY_EEENSB_IJSY_NSC_ILi2048EEEEEEEEEEEEEvEENS15_INSA_23SM90_TMA_LOAD_MULTICASTES1P_vEEEENS_8epilogue10collective6detail29Sm90TmaWarpSpecializedAdapterINS1V_15DefaultEpilogueISM_NSB_IJNSB_IJlllEEESE_SY_EEES20_NS1U_6thread17LinearCombinationISM_Li1EffLNS21_9ScaleType4KindE0ELNS_15FloatRoundStyleE2ESM_EENS_4gemm15EpilogueDefaultEEEEEvvEEEEvNT_6ParamsE:
        .type           _ZN7cutlass13device_kernelINS_4conv6kernel13ConvUniversalINS1_16ConvProblemShapeILNS1_8OperatorE0ELi2EEENS1_10collective14CollectiveConvINS1_46MainloopSm90TmaGmmaWarpSpecializedImplicitGemmILS5_0ELi28ELi2EN4cute5tupleIJNSA_1CILi2EEENSC_ILi1EEESE_EEENS1_36KernelImplicitTmaWarpSpecializedSm90ELi1EEENSB_IJNSC_ILi64EEESI_NSB_IJNSC_ILi32EEEEEEEEENS_10bfloat16_tESM_NSA_8TiledMMAINSA_8MMA_AtomIJNSA_4SM904GMMA27MMA_64x64x16_F32BF16BF16_SSILNSQ_5MajorE0ELSS_0ELNSQ_7ScaleInE1ELST_1EEEEEENSA_6LayoutINSB_IJSE_SE_SE_EEENSB_IJNSC_ILi0EEESY_SY_EEEEENSB_IJNSA_10UnderscoreES11_S11_EEEEENS7_6detail26Sm90ImplicitGemmTileTraitsINSA_20SM90_TMA_LOAD_IM2COLENSA_14ComposedLayoutINSA_7SwizzleILi2ELi4ELi3EEENSA_18smem_ptr_flag_bitsILi16EEENSW_INSB_IJNSB_IJNSC_ILi8EEES1C_EEENSB_IJSJ_SE_EEENSB_IJSE_NSC_ILi28EEEEEEEEENSB_IJNSB_IJSJ_NSC_ILi256EEEEEENSB_IJSE_SY_EEENSB_IJSY_NSC_ILi2048EEEEEEEEEEEEEvEENS15_INSA_23SM90_TMA_LOAD_MULTICASTES1P_vEEEENS_8epilogue10collective6detail29Sm90TmaWarpSpecializedAdapterINS1V_15DefaultEpilogueISM_NSB_IJNSB_IJlllEEESE_SY_EEES20_NS1U_6thread17LinearCombinationISM_Li1EffLNS21_9ScaleType4KindE0ELNS_15FloatRoundStyleE2ESM_EENS_4gemm15EpilogueDefaultEEEEEvvEEEEvNT_6ParamsE,@function
        .size           _ZN7cutlass13device_kernelINS_4conv6kernel13ConvUniversalINS1_16ConvProblemShapeILNS1_8OperatorE0ELi2EEENS1_10collective14CollectiveConvINS1_46MainloopSm90TmaGmmaWarpSpecializedImplicitGemmILS5_0ELi28ELi2EN4cute5tupleIJNSA_1CILi2EEENSC_ILi1EEESE_EEENS1_36KernelImplicitTmaWarpSpecializedSm90ELi1EEENSB_IJNSC_ILi64EEESI_NSB_IJNSC_ILi32EEEEEEEEENS_10bfloat16_tESM_NSA_8TiledMMAINSA_8MMA_AtomIJNSA_4SM904GMMA27MMA_64x64x16_F32BF16BF16_SSILNSQ_5MajorE0ELSS_0ELNSQ_7ScaleInE1ELST_1EEEEEENSA_6LayoutINSB_IJSE_SE_SE_EEENSB_IJNSC_ILi0EEESY_SY_EEEEENSB_IJNSA_10UnderscoreES11_S11_EEEEENS7_6detail26Sm90ImplicitGemmTileTraitsINSA_20SM90_TMA_LOAD_IM2COLENSA_14ComposedLayoutINSA_7SwizzleILi2ELi4ELi3EEENSA_18smem_ptr_flag_bitsILi16EEENSW_INSB_IJNSB_IJNSC_ILi8EEES1C_EEENSB_IJSJ_SE_EEENSB_IJSE_NSC_ILi28EEEEEEEEENSB_IJNSB_IJSJ_NSC_ILi256EEEEEENSB_IJSE_SY_EEENSB_IJSY_NSC_ILi2048EEEEEEEEEEEEEvEENS15_INSA_23SM90_TMA_LOAD_MULTICASTES1P_vEEEENS_8epilogue10collective6detail29Sm90TmaWarpSpecializedAdapterINS1V_15DefaultEpilogueISM_NSB_IJNSB_IJlllEEESE_SY_EEES20_NS1U_6thread17LinearCombinationISM_Li1EffLNS21_9ScaleType4KindE0ELNS_15FloatRoundStyleE2ESM_EENS_4gemm15EpilogueDefaultEEEEEvvEEEEvNT_6ParamsE,(.L_x_124 - _ZN7cutlass13device_kernelINS_4conv6kernel13ConvUniversalINS1_16ConvProblemShapeILNS1_8OperatorE0ELi2EEENS1_10collective14CollectiveConvINS1_46MainloopSm90TmaGmmaWarpSpecializedImplicitGemmILS5_0ELi28ELi2EN4cute5tupleIJNSA_1CILi2EEENSC_ILi1EEESE_EEENS1_36KernelImplicitTmaWarpSpecializedSm90ELi1EEENSB_IJNSC_ILi64EEESI_NSB_IJNSC_ILi32EEEEEEEEENS_10bfloat16_tESM_NSA_8TiledMMAINSA_8MMA_AtomIJNSA_4SM904GMMA27MMA_64x64x16_F32BF16BF16_SSILNSQ_5MajorE0ELSS_0ELNSQ_7ScaleInE1ELST_1EEEEEENSA_6LayoutINSB_IJSE_SE_SE_EEENSB_IJNSC_ILi0EEESY_SY_EEEEENSB_IJNSA_10UnderscoreES11_S11_EEEEENS7_6detail26Sm90ImplicitGemmTileTraitsINSA_20SM90_TMA_LOAD_IM2COLENSA_14ComposedLayoutINSA_7SwizzleILi2ELi4ELi3EEENSA_18smem_ptr_flag_bitsILi16EEENSW_INSB_IJNSB_IJNSC_ILi8EEES1C_EEENSB_IJSJ_SE_EEENSB_IJSE_NSC_ILi28EEEEEEEEENSB_IJNSB_IJSJ_NSC_ILi256EEEEEENSB_IJSE_SY_EEENSB_IJSY_NSC_ILi2048EEEEEEEEEEEEEvEENS15_INSA_23SM90_TMA_LOAD_MULTICASTES1P_vEEEENS_8epilogue10collective6detail29Sm90TmaWarpSpecializedAdapterINS1V_15DefaultEpilogueISM_NSB_IJNSB_IJlllEEESE_SY_EEES20_NS1U_6thread17LinearCombinationISM_Li1EffLNS21_9ScaleType4KindE0ELNS_15FloatRoundStyleE2ESM_EENS_4gemm15EpilogueDefaultEEEEEvvEEEEvNT_6ParamsE)
        .other          _ZN7cutlass13device_kernelINS_4conv6kernel13ConvUniversalINS1_16ConvProblemShapeILNS1_8OperatorE0ELi2EEENS1_10collective14CollectiveConvINS1_46MainloopSm90TmaGmmaWarpSpecializedImplicitGemmILS5_0ELi28ELi2EN4cute5tupleIJNSA_1CILi2EEENSC_ILi1EEESE_EEENS1_36KernelImplicitTmaWarpSpecializedSm90ELi1EEENSB_IJNSC_ILi64EEESI_NSB_IJNSC_ILi32EEEEEEEEENS_10bfloat16_tESM_NSA_8TiledMMAINSA_8MMA_AtomIJNSA_4SM904GMMA27MMA_64x64x16_F32BF16BF16_SSILNSQ_5MajorE0ELSS_0ELNSQ_7ScaleInE1ELST_1EEEEEENSA_6LayoutINSB_IJSE_SE_SE_EEENSB_IJNSC_ILi0EEESY_SY_EEEEENSB_IJNSA_10UnderscoreES11_S11_EEEEENS7_6detail26Sm90ImplicitGemmTileTraitsINSA_20SM90_TMA_LOAD_IM2COLENSA_14ComposedLayoutINSA_7SwizzleILi2ELi4ELi3EEENSA_18smem_ptr_flag_bitsILi16EEENSW_INSB_IJNSB_IJNSC_ILi8EEES1C_EEENSB_IJSJ_SE_EEENSB_IJSE_NSC_ILi28EEEEEEEEENSB_IJNSB_IJSJ_NSC_ILi256EEEEEENSB_IJSE_SY_EEENSB_IJSY_NSC_ILi2048EEEEEEEEEEEEEvEENS15_INSA_23SM90_TMA_LOAD_MULTICASTES1P_vEEEENS_8epilogue10collective6detail29Sm90TmaWarpSpecializedAdapterINS1V_15DefaultEpilogueISM_NSB_IJNSB_IJlllEEESE_SY_EEES20_NS1U_6thread17LinearCombinationISM_Li1EffLNS21_9ScaleType4KindE0ELNS_15FloatRoundStyleE2ESM_EENS_4gemm15EpilogueDefaultEEEEEvvEEEEvNT_6ParamsE,@"STO_CUDA_ENTRY STV_DEFAULT"
_ZN7cutlass13device_kernelINS_4conv6kernel13ConvUniversalINS1_16ConvProblemShapeILNS1_8OperatorE0ELi2EEENS1_10collective14CollectiveConvINS1_46MainloopSm90TmaGmmaWarpSpecializedImplicitGemmILS5_0ELi28ELi2EN4cute5tupleIJNSA_1CILi2EEENSC_ILi1EEESE_EEENS1_36KernelImplicitTmaWarpSpecializedSm90ELi1EEENSB_IJNSC_ILi64EEESI_NSB_IJNSC_ILi32EEEEEEEEENS_10bfloat16_tESM_NSA_8TiledMMAINSA_8MMA_AtomIJNSA_4SM904GMMA27MMA_64x64x16_F32BF16BF16_SSILNSQ_5MajorE0ELSS_0ELNSQ_7ScaleInE1ELST_1EEEEEENSA_6LayoutINSB_IJSE_SE_SE_EEENSB_IJNSC_ILi0EEESY_SY_EEEEENSB_IJNSA_10UnderscoreES11_S11_EEEEENS7_6detail26Sm90ImplicitGemmTileTraitsINSA_20SM90_TMA_LOAD_IM2COLENSA_14ComposedLayoutINSA_7SwizzleILi2ELi4ELi3EEENSA_18smem_ptr_flag_bitsILi16EEENSW_INSB_IJNSB_IJNSC_ILi8EEES1C_EEENSB_IJSJ_SE_EEENSB_IJSE_NSC_ILi28EEEEEEEEENSB_IJNSB_IJSJ_NSC_ILi256EEEEEENSB_IJSE_SY_EEENSB_IJSY_NSC_ILi2048EEEEEEEEEEEEEvEENS15_INSA_23SM90_TMA_LOAD_MULTICASTES1P_vEEEENS_8epilogue10collective6detail29Sm90TmaWarpSpecializedAdapterINS1V_15DefaultEpilogueISM_NSB_IJNSB_IJlllEEESE_SY_EEES20_NS1U_6thread17LinearCombinationISM_Li1EffLNS21_9ScaleType4KindE0ELNS_15FloatRoundStyleE2ESM_EENS_4gemm15EpilogueDefaultEEEEEvvEEEEvNT_6ParamsE:
[----:B------:R-:W-:Y:S01]  /*0000*/  LDC R1, c[0x0][0x28] ;  /* 0x00000a00ff017b82 */ /* 0x000fe20000000800 */
[----:B------:R-:W0:Y:S01]  /*0010*/  S2R R8, SR_TID.X ;  /* 0x0000000000087919 */ /* 0x000e220000002100 */
[----:B------:R-:W-:Y:S01]  /*0020*/  ELECT P0, URZ, PT ;  /* 0x00000000003f782f */ /* 0x000fe20003800000 */
[----:B------:R-:W-:Y:S01]  /*0030*/  BSSY B0, `(.L_x_0) ;  /* 0x0000010000007945 */ /* 0x000fe20003800000 */
[----:B------:R-:W1:Y:S01]  /*0040*/  S2R R9, SR_CTAID.X ;  /* 0x0000000000097919 */ /* 0x000e620000002500 */
[--C-:B0-----:R-:W-:Y:S02]  /*0050*/  SHF.R.U32.HI R0, RZ, 0x5, R8.reuse ;  /* 0x00000005ff007819 */ /* 0x101fe40000011608 */
[----:B------:R-:W-:-:S03]  /*0060*/  SHF.R.U32.HI R10, RZ, 0x7, R8 ;  /* 0x00000007ff0a7819 */ /* 0x000fc60000011608 */
[----:B------:R-:W0:Y:S04]  /*0070*/  SHFL.IDX PT, R2, R0, RZ, 0x1f ;  /* 0x00001fff00027589 */ /* 0x000e2800000e0000 */
[----:B------:R-:W2:Y:S01]  /*0080*/  SHFL.IDX PT, R10, R10, RZ, 0x1f ;  /* 0x00001fff0a0a7589 */ /* 0x000ea200000e0000 */
[----:B0-----:R-:W-:-:S13]  /*0090*/  ISETP.NE.OR P0, PT, R2, RZ, !P0 ;  /* 0x000000ff0200720c */ /* 0x001fda0004705670 */
[----:B-12---:R-:W-:Y:S05]  /*00a0*/  @P0 BRA `(.L_x_1) ;  /* 0x0000000000200947 */ /* 0x006fea0003800000 */
[----:B------:R-:W-:Y:S02]  /*00b0*/  ULDC.64 UR4, c[0x0][0x198] ;  /* 0x0000660000047ab9 */ /* 0x000fe40000000a00 */
[----:B------:R-:W-:Y:S02]  /*00c0*/  UIADD3 UR6, UP0, UR4, 0xf0, URZ ;  /* 0x000000f004067890 */ /* 0x000fe4000ff1e03f */
[----:B------:R-:W-:Y:S02]  /*00d0*/  UIADD3 UR4, UP1, UR4, 0x1f0, URZ ;  /* 0x000001f004047890 */ /* 0x000fe4000ff3e03f */
[----:B------:R-:W-:Y:S02]  /*00e0*/  UIADD3.X UR7, URZ, UR5, URZ, UP0, !UPT ;  /* 0x000000053f077290 */ /* 0x000fe400087fe43f */
[----:B------:R-:W-:-:S07]  /*00f0*/  UIADD3.X UR5, URZ, UR5, URZ, UP1, !UPT ;  /* 0x000000053f057290 */ /* 0x000fce0008ffe43f */
[----:B------:R0:W-:Y:S02]  /*0100*/  UTMACCTL.PF [UR6] ;  /* 0x00000000060079b9 */ /* 0x0001e40008040000 */
[----:B------:R0:W-:Y:S02]  /*0110*/  UTMACCTL.PF [UR4] ;  /* 0x00000000040079b9 */ /* 0x0001e40008040000 */
[----:B0-----:R-:W-:Y:S01]  /*0120*/  NOP ;  /* 0x0000000000007918 */ /* 0x001fe20000000000 */
.L_x_1:
[----:B------:R-:W-:Y:S05]  /*0130*/  BSYNC B0 ;  /* 0x0000000000007941 */ /* 0x000fea0003800000 */
.L_x_0:
[----:B------:R-:W0:Y:S01]  /*0140*/  SHFL.IDX PT, R0, R0, RZ, 0x1f ;  /* 0x00001fff00007589 */ /* 0x000e2200000e0000 */
[----:B------:R-:W-:Y:S02]  /*0150*/  SHF.R.S32.HI R3, RZ, 0x1f, R8 ;  /* 0x0000001fff037819 */ /* 0x000fe40000011408 */
[----:B------:R-:W-:Y:S01]  /*0160*/  I2FP.F32.U32 R6, R9 ;  /* 0x0000000900067245 */ /* 0x000fe20000201000 */
[----:B------:R-:W1:Y:S01]  /*0170*/  S2R R11, SR_CTAID.Y ;  /* 0x00000000000b7919 */ /* 0x000e620000002600 */
[----:B------:R-:W-:-:S04]  /*0180*/  LEA.HI R3, R3, R8, RZ, 0x7 ;  /* 0x0000000803037211 */ /* 0x000fc800078f38ff */
[----:B------:R-:W-:-:S05]  /*0190*/  LOP3.LUT R3, R3, 0xffffff80, RZ, 0xc0, !PT ;  /* 0xffffff8003037812 */ /* 0x000fca00078ec0ff */
[----:B------:R-:W-:-:S05]  /*01a0*/  IMAD.IADD R12, R8, 0x1, -R3 ;  /* 0x00000001080c7824 */ /* 0x000fca00078e0a03 */
[----:B------:R-:W-:-:S04]  /*01b0*/  SHF.R.S32.HI R3, RZ, 0x1f, R12 ;  /* 0x0000001fff037819 */ /* 0x000fc8000001140c */
[----:B------:R-:W-:Y:S02]  /*01c0*/  LEA.HI R3, R3, R12, RZ, 0x3 ;  /* 0x0000000c03037211 */ /* 0x000fe400078f18ff */
[----:B0-----:R-:W-:Y:S02]  /*01d0*/  ISETP.NE.AND P0, PT, R0, RZ, PT ;  /* 0x000000ff0000720c */ /* 0x001fe40003f05270 */
[--C-:B------:R-:W-:Y:S02]  /*01e0*/  SHF.R.S32.HI R4, RZ, 0x3, R3.reuse ;  /* 0x00000003ff047819 */ /* 0x100fe40000011403 */
[----:B------:R-:W-:Y:S02]  /*01f0*/  SHF.R.S32.HI R3, RZ, 0x1f, R3 ;  /* 0x0000001fff037819 */ /* 0x000fe40000011403 */
[----:B------:R-:W-:-:S07]  /*0200*/  SHF.R.S32.HI R5, RZ, 0x1f, R0 ;  /* 0x0000001fff057819 */ /* 0x000fce0000011400 */
[----:B-1----:R-:W-:Y:S05]  /*0210*/  @P0 BRA `(.L_x_2) ;  /* 0x0000000400240947 */ /* 0x002fea0003800000 */
[----:B------:R-:W-:Y:S01]  /*0220*/  ELECT P0, URZ, PT ;  /* 0x00000000003f782f */ /* 0x000fe20003800000 */
[----:B------:R-:W-:-:S12]  /*0230*/  BSSY B0, `(.L_x_2) ;  /* 0x0000047000007945 */ /* 0x000fd80003800000 */
[----:B------:R-:W-:Y:S05]  /*0240*/  @!P0 BRA `(.L_x_3) ;  /* 0x0000000400148947 */ /* 0x000fea0003800000 */
[----:B------:R-:W0:Y:S01]  /*0250*/  S2UR UR8, SR_CgaCtaId ;  /* 0x00000000000879c3 */ /* 0x000e220000008800 */
[----:B------:R-:W-:Y:S01]  /*0260*/  UMOV UR4, 0x400 ;  /* 0x0000040000047882 */ /* 0x000fe20000000000 */
[----:B------:R-:W-:Y:S01]  /*0270*/  UMOV UR5, 0x1 ;  /* 0x0000000100057882 */ /* 0x000fe20000000000 */
[----:B------:R-:W-:Y:S02]  /*0280*/  UMOV UR6, 0x2 ;  /* 0x0000000200067882 */ /* 0x000fe40000000000 */
[----:B------:R-:W-:-:S04]  /*0290*/  UIADD3 UR6, -UR6, 0x100000, URZ ;  /* 0x0010000006067890 */ /* 0x000fc8000fffe13f */
[----:B------:R-:W-:Y:S02]  /*02a0*/  USHF.L.U32 UR7, UR6, 0xb, URZ ;  /* 0x0000000b06077899 */ /* 0x000fe4000800063f */
[----:B------:R-:W-:Y:S02]  /*02b0*/  USHF.L.U32 UR6, UR6, 0x1, URZ ;  /* 0x0000000106067899 */ /* 0x000fe4000800063f */
[----:B0-----:R-:W-:Y:S02]  /*02c0*/  ULEA UR8, UR8, UR4, 0x18 ;  /* 0x0000000408087291 */ /* 0x001fe4000f8ec03f */
[----:B------:R-:W-:-:S04]  /*02d0*/  UIADD3 UR4, -UR5, 0x100000, URZ ;  /* 0x0010000005047890 */ /* 0x000fc8000fffe13f */
[----:B------:R-:W-:Y:S02]  /*02e0*/  USHF.L.U32 UR5, UR4, 0xb, URZ ;  /* 0x0000000b04057899 */ /* 0x000fe4000800063f */
[----:B------:R-:W-:Y:S01]  /*02f0*/  USHF.L.U32 UR4, UR4, 0x1, URZ ;  /* 0x0000000104047899 */ /* 0x000fe2000800063f */
[----:B------:R-:W0:Y:S11]  /*0300*/  FENCE.VIEW.ASYNC.S ;  /* 0x00000000000073c6 */ /* 0x000e360000000000 */
[----:B0-----:R0:W1:Y:S01]  /*0310*/  SYNCS.EXCH.64 URZ, [UR8+0x38000], UR4 ;  /* 0x03800004083f75b2 */ /* 0x0010620008000100 */
[----:B------:R0:W2:Y:S01]  /*0320*/  SYNCS.EXCH.64 URZ, [UR8+0x380e0], UR6 ;  /* 0x0380e006083f75b2 */ /* 0x0000a20008000100 */
[----:B------:R0:W3:Y:S01]  /*0330*/  SYNCS.EXCH.64 URZ, [UR8+0x38008], UR4 ;  /* 0x03800804083f75b2 */ /* 0x0000e20008000100 */
[----:B------:R0:W4:Y:S01]  /*0340*/  SYNCS.EXCH.64 URZ, [UR8+0x380e8], UR6 ;  /* 0x0380e806083f75b2 */ /* 0x0001220008000100 */
[----:B------:R0:W0:Y:S01]  /*0350*/  SYNCS.EXCH.64 URZ, [UR8+0x38010], UR4 ;  /* 0x03801004083f75b2 */ /* 0x0000220008000100 */
        /* <DEDUP_REMOVED lines=51> */
[----:B-1234-:R-:W-:Y:S01]  /*0690*/  NOP ;  /* 0x0000000000007918 */ /* 0x01efe20000000000 */
.L_x_3:
[----:B0-----:R-:W-:Y:S05]  /*06a0*/  BSYNC B0 ;  /* 0x0000000000007941 */ /* 0x001fea0003800000 */
.L_x_2:
[----:B------:R-:W-:Y:S01]  /*06b0*/  ULDC UR4, c[0x0][0x150] ;  /* 0x0000540000047ab9 */ /* 0x000fe20000000800 */
[----:B------:R-:W-:Y:S01]  /*06c0*/  LEA.HI R3, R3, R4, RZ, 0x2 ;  /* 0x0000000403037211 */ /* 0x000fe200078f10ff */
[----:B------:R-:W-:Y:S01]  /*06d0*/  FMUL R6, R6, UR4 ;  /* 0x0000000406067c20 */ /* 0x000fe20008400000 */
[----:B------:R-:W-:Y:S01]  /*06e0*/  LEA.HI R5, R5, R0, RZ, 0x2 ;  /* 0x0000000005057211 */ /* 0x000fe200078f10ff */
[----:B------:R-:W-:Y:S01]  /*06f0*/  ULDC UR4, c[0x0][0x154] ;  /* 0x0000550000047ab9 */ /* 0x000fe20000000800 */
[----:B------:R-:W-:Y:S01]  /*0700*/  LOP3.LUT R3, R3, 0xfffffffc, RZ, 0xc0, !PT ;  /* 0xfffffffc03037812 */ /* 0x000fe200078ec0ff */
[----:B------:R-:W0:Y:S01]  /*0710*/  LDC R13, c[0x0][0x140] ;  /* 0x00005000ff0d7b82 */ /* 0x000e220000000800 */
[----:B------:R-:W-:Y:S01]  /*0720*/  LOP3.LUT R5, R5, 0x3ffffffc, RZ, 0xc0, !PT ;  /* 0x3ffffffc05057812 */ /* 0x000fe200078ec0ff */
[----:B------:R-:W1:Y:S01]  /*0730*/  F2I.U32.TRUNC.NTZ R6, R6 ;  /* 0x0000000600067305 */ /* 0x000e62000020f000 */
[----:B------:R-:W-:Y:S01]  /*0740*/  LOP3.LUT P0, RZ, R12, 0x7, RZ, 0xc0, !PT ;  /* 0x000000070cff7812 */ /* 0x000fe2000780c0ff */
[----:B------:R-:W-:Y:S01]  /*0750*/  IMAD.IADD R3, R4, 0x1, -R3 ;  /* 0x0000000104037824 */ /* 0x000fe200078e0a03 */
[----:B------:R-:W-:Y:S01]  /*0760*/  ISETP.NE.AND P3, PT, R10, 0x1, PT ;  /* 0x000000010a00780c */ /* 0x000fe20003f65270 */
[----:B------:R-:W-:Y:S01]  /*0770*/  IMAD.IADD R0, R0, 0x1, -R5 ;  /* 0x0000000100007824 */ /* 0x000fe200078e0a05 */
[----:B------:R-:W-:Y:S01]  /*0780*/  I2FP.F32.U32 R5, R11 ;  /* 0x0000000b00057245 */ /* 0x000fe20000201000 */
[----:B------:R-:W-:Y:S01]  /*0790*/  NOP ;  /* 0x0000000000007918 */ /* 0x000fe20000000000 */
[----:B------:R-:W-:Y:S01]  /*07a0*/  NOP ;  /* 0x0000000000007918 */ /* 0x000fe20000000000 */
[----:B------:R-:W-:-:S02]  /*07b0*/  IMAD R4, R0, 0x4, R3 ;  /* 0x0000000400047824 */ /* 0x000fc400078e0203 */
[----:B------:R-:W-:Y:S01]  /*07c0*/  FMUL R7, R5, UR4 ;  /* 0x0000000405077c20 */ /* 0x000fe20008400000 */
[----:B------:R-:W-:Y:S01]  /*07d0*/  ULDC UR4, c[0x0][0x144] ;  /* 0x0000510000047ab9 */ /* 0x000fe20000000800 */
[C---:B------:R-:W-:Y:S01]  /*07e0*/  IMAD.SHL.U32 R5, R4.reuse, 0x4, RZ ;  /* 0x0000000404057824 */ /* 0x040fe200078e00ff */
[----:B------:R-:W-:Y:S01]  /*07f0*/  LEA.HI R0, R4, R4, RZ, 0x1 ;  /* 0x0000000404007211 */ /* 0x000fe200078f08ff */
[----:B-1----:R-:W-:Y:S02]  /*0800*/  IMAD.MOV R14, RZ, RZ, -R6 ;  /* 0x000000ffff0e7224 */ /* 0x002fe400078e0a06 */
[----:B------:R-:W1:Y:S01]  /*0810*/  F2I.U32.TRUNC.NTZ R7, R7 ;  /* 0x0000000700077305 */ /* 0x000e62000020f000 */
[----:B------:R-:W-:Y:S01]  /*0820*/  LOP3.LUT R3, R0, 0xfffffffe, RZ, 0xc0, !PT ;  /* 0xfffffffe00037812 */ /* 0x000fe200078ec0ff */
[----:B------:R-:W-:Y:S01]  /*0830*/  IMAD R0, R14, UR4, R9 ;  /* 0x000000040e007c24 */ /* 0x000fe2000f8e0209 */
[----:B------:R-:W-:-:S03]  /*0840*/  ULDC UR4, c[0x0][0x148] ;  /* 0x0000520000047ab9 */ /* 0x000fc60000000800 */
[----:B------:R-:W-:Y:S01]  /*0850*/  IMAD.IADD R3, R4, 0x1, -R3 ;  /* 0x0000000104037824 */ /* 0x000fe200078e0a03 */
[----:B0-----:R-:W-:-:S04]  /*0860*/  ISETP.EQ.U32.AND P1, PT, R13, 0x1, PT ;  /* 0x000000010d00780c */ /* 0x001fc80003f22070 */
[----:B------:R-:W-:Y:S02]  /*0870*/  ISETP.NE.AND P4, PT, R3, R0, PT ;  /* 0x000000000300720c */ /* 0x000fe40003f85270 */
[----:B------:R-:W-:-:S04]  /*0880*/  SHF.R.S32.HI R3, RZ, 0x1f, R2 ;  /* 0x0000001fff037819 */ /* 0x000fc80000011402 */
[----:B------:R-:W-:Y:S02]  /*0890*/  LEA.HI R0, R3, R2, RZ, 0x2 ;  /* 0x0000000203007211 */ /* 0x000fe400078f10ff */
[----:B------:R-:W-:Y:S01]  /*08a0*/  LOP3.LUT R3, R4, 0xc, R5, 0x78, !PT ;  /* 0x0000000c04037812 */ /* 0x000fe200078e7805 */
[----:B-1----:R-:W-:Y:S01]  /*08b0*/  IMAD.MOV R4, RZ, RZ, -R7 ;  /* 0x000000ffff047224 */ /* 0x002fe200078e0a07 */
[----:B------:R-:W-:Y:S02]  /*08c0*/  LOP3.LUT R5, R0, 0xfffffffc, RZ, 0xc0, !PT ;  /* 0xfffffffc00057812 */ /* 0x000fe400078ec0ff */
[C---:B------:R-:W-:Y:S01]  /*08d0*/  ISETP.LT.U32.AND P0, PT, R3.reuse, 0x2, !P0 ;  /* 0x000000020300780c */ /* 0x040fe20004701070 */
[----:B------:R-:W-:Y:S01]  /*08e0*/  IMAD R7, R4, UR4, R11 ;  /* 0x0000000404077c24 */ /* 0x000fe2000f8e020b */
[----:B------:R-:W-:Y:S01]  /*08f0*/  @P4 LEA.HI R0, R3, R3, RZ, 0x1 ;  /* 0x0000000303004211 */ /* 0x000fe200078f08ff */
[----:B------:R-:W-:-:S03]  /*0900*/  IMAD.IADD R17, R2, 0x1, -R5 ;  /* 0x0000000102117824 */ /* 0x000fc600078e0a05 */
[----:B------:R-:W-:Y:S02]  /*0910*/  @P4 SHF.R.S32.HI R0, RZ, 0x1, R0 ;  /* 0x00000001ff004819 */ /* 0x000fe40000011400 */
[----:B------:R-:W-:Y:S02]  /*0920*/  LOP3.LUT P2, RZ, R10, R17, RZ, 0xfc, !PT ;  /* 0x000000110aff7212 */ /* 0x000fe4000784fcff */
[----:B------:R-:W-:Y:S01]  /*0930*/  @P4 ISETP.NE.AND P5, PT, R0, R7, PT ;  /* 0x000000070000420c */ /* 0x000fe20003fa5270 */
[----:B------:R-:W-:Y:S01]  /*0940*/  IMAD.MOV.U32 R7, RZ, RZ, 0x1 ;  /* 0x00000001ff077424 */ /* 0x000fe200078e00ff */
[----:B------:R-:W-:Y:S02]  /*0950*/  SEL R6, RZ, 0x1, P2 ;  /* 0x00000001ff067807 */ /* 0x000fe40001000000 */
[----:B------:R-:W-:Y:S02]  /*0960*/  SEL R0, RZ, 0x1, !P0 ;  /* 0x00000001ff007807 */ /* 0x000fe40004000000 */
[----:B------:R-:W-:-:S02]  /*0970*/  @P4 SEL R7, RZ, 0x1, P5 ;  /* 0x00000001ff074807 */ /* 0x000fc40002800000 */
[----:B------:R-:W-:Y:S02]  /*0980*/  SEL R6, R6, 0x2, P3 ;  /* 0x0000000206067807 */ /* 0x000fe40001800000 */
[----:B------:R-:W-:Y:S01]  /*0990*/  LOP3.LUT R7, R7, R0, RZ, 0xc0, !PT ;  /* 0x0000000007077212 */ /* 0x000fe200078ec0ff */
[----:B------:R-:W-:Y:S06]  /*09a0*/  @!P1 BRA `(.L_x_4) ;  /* 0x0000000000089947 */ /* 0x000fec0003800000 */
[----:B------:R-:W-:Y:S01]  /*09b0*/  UCGABAR_ARV ;  /* 0x00000000000079c7 */ /* 0x000fe20008000000 */
[----:B------:R-:W-:Y:S05]  /*09c0*/  BRA `(.L_x_5) ;  /* 0x0000000000047947 */ /* 0x000fea0003800000 */
.L_x_4:
[----:B------:R-:W-:Y:S01]  /*09d0*/  NOP ;  /* 0x0000000000007918 */ /* 0x000fe20000000000 */
.L_x_5:
[----:B------:R-:W-:Y:S01]  /*09e0*/  ULDC.64 UR4, c[0x0][0x598] ;  /* 0x0001660000047ab9 */ /* 0x000fe20000000a00 */
[----:B------:R-:W-:Y:S01]  /*09f0*/  ULDC.64 UR12, c[0x0][0x208] ;  /* 0x00008200000c7ab9 */ /* 0x000fe20000000a00 */
[----:B------:R-:W-:-:S04]  /*0a00*/  ISETP.NE.U32.AND P0, PT, RZ, UR4, PT ;  /* 0x00000004ff007c0c */ /* 0x000fc8000bf05070 */
[----:B------:R-:W-:-:S13]  /*0a10*/  ISETP.NE.AND.EX P0, PT, RZ, UR5, PT, P0 ;  /* 0x00000005ff007c0c */ /* 0x000fda000bf05300 */
[----:B------:R-:W-:Y:S05]  /*0a20*/  @!P0 BRA `(.L_x_6) ;  /* 0x00000000001c8947 */ /* 0x000fea0003800000 */
[----:B------:R-:W0:Y:S02]  /*0a30*/  LDC.64 R4, c[0x0][0x598] ;  /* 0x00016600ff047b82 */ /* 0x000e240000000a00 */
[----:B0-----:R-:W2:Y:S02]  /*0a40*/  LDG.E.64 R4, desc[UR12][R4.64] ;  /* 0x0000000c04047981 */ /* 0x001ea4000c1e1b00 */
[----:B--2---:R-:W-:-:S04]  /*0a50*/  ISETP.NE.U32.AND P0, PT, R4, RZ, PT ;  /* 0x000000ff0400720c */ /* 0x004fc80003f05070 */
[----:B------:R-:W-:-:S13]  /*0a60*/  ISETP.NE.AND.EX P0, PT, R5, RZ, PT, P0 ;  /* 0x000000ff0500720c */ /* 0x000fda0003f05300 */
[----:B------:R-:W-:Y:S05]  /*0a70*/  @!P0 BRA `(.L_x_6) ;  /* 0x0000000000088947 */ /* 0x000fea0003800000 */
[----:B------:R0:W5:Y:S01]  /*0a80*/  LD.E R0, desc[UR12][R4.64] ;  /* 0x0000000c04007980 */ /* 0x000162000c101900 */
[----:B------:R-:W-:Y:S05]  /*0a90*/  BRA `(.L_x_7) ;  /* 0x0000000000207947 */ /* 0x000fea0003800000 */
.L_x_6:
[----:B------:R-:W-:Y:S02]  /*0aa0*/  ULDC.64 UR4, c[0x0][0x588] ;  /* 0x0001620000047ab9 */ /* 0x000fe40000000a00 */
[----:B------:R-:W-:-:S04]  /*0ab0*/  ISETP.NE.U32.AND P0, PT, RZ, UR4, PT ;  /* 0x00000004ff007c0c */ /* 0x000fc8000bf05070 */
[----:B------:R-:W-:-:S13]  /*0ac0*/  ISETP.NE.AND.EX P0, PT, RZ, UR5, PT, P0 ;  /* 0x00000005ff007c0c */ /* 0x000fda000bf05300 */
[----:B------:R-:W-:Y:S05]  /*0ad0*/  @!P0 BRA `(.L_x_8) ;  /* 0x00000000000c8947 */ /* 0x000fea0003800000 */
[----:B------:R-:W0:Y:S02]  /*0ae0*/  LDC.64 R4, c[0x0][0x588] ;  /* 0x00016200ff047b82 */ /* 0x000e240000000a00 */
[----:B0-----:R1:W5:Y:S01]  /*0af0*/  LDG.E R0, desc[UR12][R4.64] ;  /* 0x0000000c04007981 */ /* 0x001362000c1e1900 */
[----:B------:R-:W-:Y:S05]  /*0b00*/  BRA `(.L_x_7) ;  /* 0x0000000000047947 */ /* 0x000fea0003800000 */
.L_x_8:
[----:B------:R-:W2:Y:S02]  /*0b10*/  LDC R0, c[0x0][0x580] ;  /* 0x00016000ff007b82 */ /* 0x000ea40000000800 */
.L_x_7:
[----:B------:R-:W-:Y:S02]  /*0b20*/  ULDC.64 UR4, c[0x0][0x5a0] ;  /* 0x0001680000047ab9 */ /* 0x000fe40000000a00 */
[----:B------:R-:W-:-:S04]  /*0b30*/  ISETP.NE.U32.AND P0, PT, RZ, UR4, PT ;  /* 0x00000004ff007c0c */ /* 0x000fc8000bf05070 */
[----:B------:R-:W-:-:S13]  /*0b40*/  ISETP.NE.AND.EX P0, PT, RZ, UR5, PT, P0 ;  /* 0x00000005ff007c0c */ /* 0x000fda000bf05300 */
[----:B------:R-:W-:Y:S05]  /*0b50*/  @!P0 BRA `(.L_x_9) ;  /* 0x00000000001c8947 */ /* 0x000fea0003800000 */
[----:B01----:R-:W0:Y:S02]  /*0b60*/  LDC.64 R4, c[0x0][0x5a0] ;  /* 0x00016800ff047b82 */ /* 0x003e240000000a00 */
[----:B0-----:R-:W3:Y:S02]  /*0b70*/  LDG.E.64 R4, desc[UR12][R4.64] ;  /* 0x0000000c04047981 */ /* 0x001ee4000c1e1b00 */
[----:B---3--:R-:W-:-:S04]  /*0b80*/  ISETP.NE.U32.AND P0, PT, R4, RZ, PT ;  /* 0x000000ff0400720c */ /* 0x008fc80003f05070 */
[----:B------:R-:W-:-:S13]  /*0b90*/  ISETP.NE.AND.EX P0, PT, R5, RZ, PT, P0 ;  /* 0x000000ff0500720c */ /* 0x000fda0003f05300 */
[----:B------:R-:W-:Y:S05]  /*0ba0*/  @!P0 BRA `(.L_x_9) ;  /* 0x0000000000088947 */ /* 0x000fea0003800000 */
[----:B------:R0:W5:Y:S01]  /*0bb0*/  LD.E R2, desc[UR12][R4.64] ;  /* 0x0000000c04027980 */ /* 0x000162000c101900 */
[----:B------:R-:W-:Y:S05]  /*0bc0*/  BRA `(.L_x_10) ;  /* 0x0000000000207947 */ /* 0x000fea0003800000 */
.L_x_9:
[----:B------:R-:W-:Y:S02]  /*0bd0*/  ULDC.64 UR4, c[0x0][0x590] ;  /* 0x0001640000047ab9 */ /* 0x000fe40000000a00 */
[----:B------:R-:W-:-:S04]  /*0be0*/  ISETP.NE.U32.AND P0, PT, RZ, UR4, PT ;  /* 0x00000004ff007c0c */ /* 0x000fc8000bf05070 */
[----:B------:R-:W-:-:S13]  /*0bf0*/  ISETP.NE.AND.EX P0, PT, RZ, UR5, PT, P0 ;  /* 0x00000005ff007c0c */ /* 0x000fda000bf05300 */
[----:B------:R-:W-:Y:S05]  /*0c00*/  @!P0 BRA `(.L_x_11) ;  /* 0x00000000000c8947 */ /* 0x000fea0003800000 */
[----:B01----:R-:W0:Y:S02]  /*0c10*/  LDC.64 R4, c[0x0][0x590] ;  /* 0x00016400ff047b82 */ /* 0x003e240000000a00 */
[----:B0-----:R1:W5:Y:S01]  /*0c20*/  LDG.E R2, desc[UR12][R4.64] ;  /* 0x0000000c04027981 */ /* 0x001362000c1e1900 */
[----:B------:R-:W-:Y:S05]  /*0c30*/  BRA `(.L_x_10) ;  /* 0x0000000000047947 */ /* 0x000fea0003800000 */
.L_x_11:
[----:B------:R-:W3:Y:S02]  /*0c40*/  LDC R2, c[0x0][0x584] ;  /* 0x00016100ff027b82 */ /* 0x000ee40000000800 */
.L_x_10:
[----:B------:R-:W4:Y:S08]  /*0c50*/  LDC R13, c[0x0][0x3c4] ;  /* 0x0000f100ff0d7b82 */ /* 0x000f300000000800 */
[----:B01----:R-:W0:Y:S01]  /*0c60*/  LDC.64 R4, c[0x0][0x3c8] ;  /* 0x0000f200ff047b82 */ /* 0x003e220000000a00 */
[----:B----4-:R-:W-:-:S05]  /*0c70*/  VIADD R13, R13, 0x1f ;  /* 0x0000001f0d0d7836 */ /* 0x010fca0000000000 */
[----:B------:R-:W-:-:S04]  /*0c80*/  SHF.R.S32.HI R14, RZ, 0x1f, R13 ;  /* 0x0000001fff0e7819 */ /* 0x000fc8000001140d */
[----:B------:R-:W-:-:S04]  /*0c90*/  LEA.HI R14, R14, R13, RZ, 0x5 ;  /* 0x0000000d0e0e7211 */ /* 0x000fc800078f28ff */
[----:B------:R-:W-:-:S05]  /*0ca0*/  SHF.R.S32.HI R15, RZ, 0x5, R14 ;  /* 0x00000005ff0f7819 */ /* 0x000fca000001140e */
[----:B0-----:R-:W-:-:S04]  /*0cb0*/  IMAD R14, R15, R4, RZ ;  /* 0x000000040f0e7224 */ /* 0x001fc800078e02ff */
[----:B------:R-:W-:Y:S01]  /*0cc0*/  IMAD R13, R14, R5, RZ ;  /* 0x000000050e0d7224 */ /* 0x000fe200078e02ff */
[----:B------:R-:W-:Y:S06]  /*0cd0*/  @!P1 BRA `(.L_x_12) ;  /* 0x00000000000c9947 */ /* 0x000fec0003800000 */
[----:B------:R-:W-:Y:S01]  /*0ce0*/  UCGABAR_WAIT ;  /* 0x0000000000007dc7 */ /* 0x000fe20008000000 */
[----:B------:R-:W-:Y:S01]  /*0cf0*/  CCTL.IVALL ;  /* 0x00000000ff00798f */ /* 0x000fe20002000000 */
[----:B------:R-:W-:Y:S05]  /*0d00*/  BRA `(.L_x_13) ;  /* 0x0000000000047947 */ /* 0x000fea0003800000 */
.L_x_12:
[----:B------:R-:W-:Y:S06]  /*0d10*/  BAR.SYNC.DEFER_BLOCKING 0x0 ;  /* 0x0000000000007b1d */ /* 0x000fec0000010000 */
.L_x_13:
[----:B------:R-:W-:-:S13]  /*0d20*/  ISETP.NE.AND P0, PT, R10, RZ, PT ;  /* 0x000000ff0a00720c */ /* 0x000fda0003f05270 */
[----:B------:R-:W-:Y:S05]  /*0d30*/  @!P0 BRA `(.L_x_14) ;  /* 0x0000002c00a88947 */ /* 0x000fea0003800000 */
[----:B------:R-:W-:-:S13]  /*0d40*/  ISETP.NE.AND P0, PT, R10, 0x1, PT ;  /* 0x000000010a00780c */ /* 0x000fda0003f05270 */
[----:B------:R-:W-:Y:S05]  /*0d50*/  @P0 EXIT ;  /* 0x000000000000094d */ /* 0x000fea0003800000 */
[----:B------:R-:W-:Y:S01]  /*0d60*/  ISETP.GE.AND P0, PT, R13, 0x1, PT ;  /* 0x000000010d00780c */ /* 0x000fe20003f06270 */
[----:B------:R-:W-:Y:S01]  /*0d70*/  UMOV UR4, URZ ;  /* 0x0000003f00047c82 */ /* 0x000fe20008000000 */
[----:B------:R-:W-:Y:S02]  /*0d80*/  CS2R R54, SRZ ;  /* 0x0000000000367805 */ /* 0x000fe4000001ff00 */
[----:B------:R-:W-:Y:S02]  /*0d90*/  CS2R R24, SRZ ;  /* 0x0000000000187805 */ /* 0x000fe4000001ff00 */
[----:B------:R-:W-:Y:S02]  /*0da0*/  CS2R R26, SRZ ;  /* 0x00000000001a7805 */ /* 0x000fe4000001ff00 */
[----:B------:R-:W-:Y:S02]  /*0db0*/  CS2R R28, SRZ ;  /* 0x00000000001c7805 */ /* 0x000fe4000001ff00 */
[----:B------:R-:W-:-:S02]  /*0dc0*/  CS2R R30, SRZ ;  /* 0x00000000001e7805 */ /* 0x000fc4000001ff00 */
[----:B------:R-:W-:Y:S02]  /*0dd0*/  CS2R R32, SRZ ;  /* 0x0000000000207805 */ /* 0x000fe4000001ff00 */
        /* <DEDUP_REMOVED lines=9> */
[----:B------:R-:W-:Y:S01]  /*0e70*/  CS2R R52, SRZ ;  /* 0x0000000000347805 */ /* 0x000fe2000001ff00 */
[----:B------:R-:W-:Y:S06]  /*0e80*/  @!P0 BRA `(.L_x_15) ;  /* 0x0000000000788947 */ /* 0x000fec0003800000 */
[----:B------:R-:W-:-:S04]  /*0e90*/  LOP3.LUT R8, R6, 0x1, RZ, 0xfc, !PT ;  /* 0x0000000106087812 */ /* 0x000fc800078efcff */
[----:B------:R-:W-:-:S13]  /*0ea0*/  ISETP.NE.AND P0, PT, R8, 0x3, PT ;  /* 0x000000030800780c */ /* 0x000fda0003f05270 */
[----:B------:R-:W-:Y:S05]  /*0eb0*/  @!P0 BRA `(.L_x_16) ;  /* 0x0000000000048947 */ /* 0x000fea0003800000 */
[----:B------:R-:W-:Y:S01]  /*0ec0*/  BPT.TRAP 0x1 ;  /* 0x000000040000795c */ /* 0x000fe20000300000 */
.L_x_16:
[----:B------:R-:W0:Y:S01]  /*0ed0*/  S2UR UR5, SR_CgaCtaId ;  /* 0x00000000000579c3 */ /* 0x000e220000008800 */
[----:B------:R-:W-:Y:S01]  /*0ee0*/  SHF.L.U32 R8, RZ, 0x1f, RZ ;  /* 0x0000001fff087819 */ /* 0x000fe200000006ff */
[----:B------:R-:W-:Y:S02]  /*0ef0*/  UMOV UR4, 0x400 ;  /* 0x0000040000047882 */ /* 0x000fe40000000000 */
[----:B0-----:R-:W-:-:S12]  /*0f00*/  ULEA UR4, UR5, UR4, 0x18 ;  /* 0x0000000405047291 */ /* 0x001fd8000f8ec03f */
.L_x_17:
[----:B0-----:R-:W-:-:S04]  /*0f10*/  IMAD.U32 R9, RZ, RZ, UR4 ;  /* 0x00000004ff097e24 */ /* 0x001fc8000f8e00ff */
[----:B------:R0:W1:Y:S03]  /*0f20*/  SYNCS.PHASECHK.TRANS64.TRYWAIT P0, [R9+URZ+0x38000], R8 ;  /* 0x03800008090075a7 */ /* 0x000066000800017f */
[----:B-1----:R-:W-:Y:S05]  /*0f30*/  @!P0 NANOSLEEP.SYNCS 0x989680 ;  /* 0x009896800000895d */ /* 0x002fea0003900000 */
[----:B------:R-:W1:Y:S02]  /*0f40*/  @!P0 SYNCS.PHASECHK.TRANS64 P0, [R9+URZ+0x38000], R8 ;  /* 0x03800008090085a7 */ /* 0x000e64000800007f */
[----:B-1----:R-:W-:Y:S05]  /*0f50*/  @!P0 BRA `(.L_x_17) ;  /* 0xfffffffc00ec8947 */ /* 0x002fea000383ffff */
[----:B------:R-:W-:Y:S01]  /*0f60*/  UIADD3 UR5, UR4, 0x1c000, URZ ;  /* 0x0001c00004057890 */ /* 0x000fe2000fffe03f */
[----:B------:R-:W-:Y:S01]  /*0f70*/  WARPGROUP.ARRIVE ;  /* 0x00000000000079c5 */ /* 0x000fe20000000000 */
[----:B------:R-:W-:Y:S02]  /*0f80*/  USHF.R.U32.HI UR4, URZ, 0x4, UR4 ;  /* 0x000000043f047899 */ /* 0x000fe40008011604 */
[----:B------:R-:W-:Y:S02]  /*0f90*/  USHF.R.U32.HI UR5, URZ, 0x4, UR5 ;  /* 0x000000043f057899 */ /* 0x000fe40008011605 */
[----:B------:R-:W-:Y:S02]  /*0fa0*/  ULOP3.LUT UR4, UR4, 0x3fff, URZ, 0xc0, !UPT ;  /* 0x00003fff04047892 */ /* 0x000fe4000f8ec03f */
[----:B------:R-:W-:Y:S02]  /*0fb0*/  ULOP3.LUT UR5, UR5, 0x3fff, URZ, 0xc0, !UPT ;  /* 0x00003fff05057892 */ /* 0x000fe4000f8ec03f */
[----:B------:R-:W-:-:S02]  /*0fc0*/  ULOP3.LUT UR4, UR4, 0x10000, URZ, 0xfc, !UPT ;  /* 0x0001000004047892 */ /* 0x000fc4000f8efc3f */
[----:B------:R-:W-:Y:S01]  /*0fd0*/  ULOP3.LUT UR6, UR5, 0x10000, URZ, 0xfc, !UPT ;  /* 0x0001000005067892 */ /* 0x000fe2000f8efc3f */
[----:B------:R-:W-:Y:S02]  /*0fe0*/  UMOV UR7, 0x80000020 ;  /* 0x8000002000077882 */ /* 0x000fe40000000000 */
[----:B------:R-:W-:-:S06]  /*0ff0*/  UMOV UR5, 0x80000020 ;  /* 0x8000002000057882 */ /* 0x000fcc0000000000 */
[----:B------:R-:W-:Y:S01]  /*1000*/  HGMMA.64x64x16.F32.BF16 R24, gdesc[UR4], RZ, !UPT ;  /* 0x00e00000041879f0 */ /* 0x000fe2000c7018ff */
[----:B------:R-:W-:Y:S02]  /*1010*/  UIADD3 UR4, UR4, 0x2, URZ ;  /* 0x0000000204047890 */ /* 0x000fe4000fffe03f */
[----:B------:R-:W-:Y:S01]  /*1020*/  UIADD3 UR6, UR6, 0x2, URZ ;  /* 0x0000000206067890 */ /* 0x000fe2000fffe03f */
[----:B------:R-:W-:Y:S01]  /*1030*/  UMOV UR5, 0x80000020 ;  /* 0x8000002000057882 */ /* 0x000fe20000000000 */
[----:B------:R-:W-:-:S07]  /*1040*/  UMOV UR7, 0x80000020 ;  /* 0x8000002000077882 */ /* 0x000fce0000000000 */
[----:B------:R-:W-:Y:S01]  /*1050*/  HGMMA.64x64x16.F32.BF16 R24, gdesc[UR4], R24, gsb0 ;  /* 0x00e00000041879f0 */ /* 0x000fe20008001818 */
[----:B------:R-:W-:-:S05]  /*1060*/  UMOV UR4, 0x1 ;  /* 0x0000000100047882 */ /* 0x000fca0000000000 */
.L_x_15:
[----:B0-----:R-:W-:-:S05]  /*1070*/  VIMNMX R8, R13, 0x1, PT ;  /* 0x000000010d087848 */ /* 0x001fca0003fe0100 */
[----:B------:R-:W-:-:S05]  /*1080*/  IMAD.IADD R8, R13, 0x1, -R8 ;  /* 0x000000010d087824 */ /* 0x000fca00078e0a08 */
[----:B------:R-:W-:-:S13]  /*1090*/  ISETP.GE.AND P0, PT, R8, 0x1, PT ;  /* 0x000000010800780c */ /* 0x000fda0003f06270 */
[----:B------:R-:W-:Y:S05]  /*10a0*/  @!P0 BRA `(.L_x_18) ;  /* 0x0000000000fc8947 */ /* 0x000fea0003800000 */
[----:B------:R-:W0:Y:S01]  /*10b0*/  S2UR UR6, SR_CgaCtaId ;  /* 0x00000000000679c3 */ /* 0x000e220000008800 */
[----:B------:R-:W-:Y:S01]  /*10c0*/  IMAD R4, R4, R5, RZ ;  /* 0x0000000504047224 */ /* 0x000fe200078e02ff */
[----:B------:R-:W-:Y:S01]  /*10d0*/  UMOV UR5, 0x400 ;  /* 0x0000040000057882 */ /* 0x000fe20000000000 */
[----:B------:R-:W-:Y:S01]  /*10e0*/  LOP3.LUT R12, R6, 0x1, RZ, 0xfc, !PT ;  /* 0x00000001060c7812 */ /* 0x000fe200078efcff */
[----:B------:R-:W-:Y:S01]  /*10f0*/  IMAD.MOV.U32 R11, RZ, RZ, RZ ;  /* 0x000000ffff0b7224 */ /* 0x000fe200078e00ff */
[----:B------:R-:W-:Y:S01]  /*1100*/  UISETP.NE.U32.AND UP0, UPT, UR4, URZ, UPT ;  /* 0x0000003f0400728c */ /* 0x000fe2000bf05070 */
[----:B------:R-:W-:-:S05]  /*1110*/  IMAD R4, R15, R4, RZ ;  /* 0x000000040f047224 */ /* 0x000fca00078e02ff */
[----:B------:R-:W-:-:S04]  /*1120*/  LOP3.LUT R5, RZ, R4, RZ, 0x33, !PT ;  /* 0x00000004ff057212 */ /* 0x000fc800078e33ff */
[----:B------:R-:W-:-:S04]  /*1130*/  VIMNMX R5, R5, -0x2, !PT ;  /* 0xfffffffe05057848 */ /* 0x000fc80007fe0100 */
[----:B------:R-:W-:Y:S01]  /*1140*/  IADD3 R4, R5, 0x2, R4 ;  /* 0x0000000205047810 */ /* 0x000fe20007ffe004 */
[----:B------:R-:W-:Y:S01]  /*1150*/  IMAD.MOV.U32 R5, RZ, RZ, RZ ;  /* 0x000000ffff057224 */ /* 0x000fe200078e00ff */
[----:B0-----:R-:W-:-:S04]  /*1160*/  ULEA UR5, UR6, UR5, 0x18 ;  /* 0x0000000506057291 */ /* 0x001fc8000f8ec03f */
[----:B------:R-:W-:Y:S02]  /*1170*/  UIADD3 UR6, UR5, 0x1c000, URZ ;  /* 0x0001c00005067890 */ /* 0x000fe4000fffe03f */
[----:B------:R-:W-:Y:S02]  /*1180*/  USHF.R.U32.HI UR7, URZ, 0x4, UR5 ;  /* 0x000000043f077899 */ /* 0x000fe40008011605 */
[----:B------:R-:W-:Y:S02]  /*1190*/  USHF.R.U32.HI UR6, URZ, 0x4, UR6 ;  /* 0x000000043f067899 */ /* 0x000fe40008011606 */
[----:B------:R-:W-:Y:S02]  /*11a0*/  ULOP3.LUT UR7, UR7, 0x3fff, URZ, 0xc0, !UPT ;  /* 0x00003fff07077892 */ /* 0x000fe4000f8ec03f */
[----:B------:R-:W-:Y:S02]  /*11b0*/  ULOP3.LUT UR6, UR6, 0x3fff, URZ, 0xc0, !UPT ;  /* 0x00003fff06067892 */ /* 0x000fe4000f8ec03f */
[----:B------:R-:W-:-:S02]  /*11c0*/  ULOP3.LUT UR7, UR7, 0x10000, URZ, 0xfc, !UPT ;  /* 0x0001000007077892 */ /* 0x000fc4000f8efc3f */
[----:B------:R-:W-:-:S12]  /*11d0*/  ULOP3.LUT UR6, UR6, 0x10000, URZ, 0xfc, !UPT ;  /* 0x0001000006067892 */ /* 0x000fd8000f8efc3f */
.L_x_23:
[----:B------:R-:W-:-:S13]  /*11e0*/  ISETP.NE.AND P1, PT, R12, 0x3, PT ;  /* 0x000000030c00780c */ /* 0x000fda0003f25270 */
[----:B------:R-:W-:Y:S05]  /*11f0*/  @!P1 BRA `(.L_x_19) ;  /* 0x0000000000049947 */ /* 0x000fea0003800000 */
[----:B------:R-:W-:Y:S01]  /*1200*/  BPT.TRAP 0x1 ;  /* 0x000000040000795c */ /* 0x000fe20000300000 */
.L_x_19:
[----:B------:R-:W-:Y:S01]  /*1210*/  SHF.L.U32 R9, R11, 0x1f, RZ ;  /* 0x0000001f0b097819 */ /* 0x000fe200000006ff */
[----:B------:R-:W-:-:S12]  /*1220*/  ULEA UR8, UR4, UR5, 0x3 ;  /* 0x0000000504087291 */ /* 0x000fd8000f8e183f */
.L_x_20:
[----:B0-----:R-:W-:-:S04]  /*1230*/  IMAD.U32 R10, RZ, RZ, UR8 ;  /* 0x00000008ff0a7e24 */ /* 0x001fc8000f8e00ff */
[----:B------:R0:W1:Y:S03]  /*1240*/  SYNCS.PHASECHK.TRANS64.TRYWAIT P0, [R10+URZ+0x38000], R9 ;  /* 0x038000090a0075a7 */ /* 0x000066000800017f */
[----:B-1----:R-:W-:Y:S05]  /*1250*/  @!P0 NANOSLEEP.SYNCS 0x989680 ;  /* 0x009896800000895d */ /* 0x002fea0003900000 */
[----:B------:R-:W1:Y:S02]  /*1260*/  @!P0 SYNCS.PHASECHK.TRANS64 P0, [R10+URZ+0x38000], R9 ;  /* 0x038000090a0085a7 */ /* 0x000e64000800007f */
[----:B-1----:R-:W-:Y:S05]  /*1270*/  @!P0 BRA `(.L_x_20) ;  /* 0xfffffffc00ec8947 */ /* 0x002fea000383ffff */
[----:B------:R-:W-:Y:S01]  /*1280*/  ULEA UR8, UR4, UR7, 0x8 ;  /* 0x0000000704087291 */ /* 0x000fe2000f8e403f */
[----:B------:R-:W-:Y:S01]  /*1290*/  WARPGROUP.ARRIVE ;  /* 0x00000000000079c5 */ /* 0x000fe20000000000 */
[----:B------:R-:W-:Y:S01]  /*12a0*/  ULEA UR10, UR4, UR6, 0x8 ;  /* 0x00000006040a7291 */ /* 0x000fe2000f8e403f */
[----:B------:R-:W-:Y:S01]  /*12b0*/  UMOV UR9, 0x80000020 ;  /* 0x8000002000097882 */ /* 0x000fe20000000000 */
[----:B------:R-:W-:-:S07]  /*12c0*/  UMOV UR11, 0x80000020 ;  /* 0x80000020000b7882 */ /* 0x000fce0000000000 */
[----:B------:R-:W-:Y:S01]  /*12d0*/  HGMMA.64x64x16.F32.BF16 R24, gdesc[UR8], R24, UP0 ;  /* 0x00e00000081879f0 */ /* 0x000fe2000bf01818 */
[----:B------:R-:W-:Y:S02]  /*12e0*/  UIADD3 UR8, UR8, 0x2, URZ ;  /* 0x0000000208087890 */ /* 0x000fe4000fffe03f */
[----:B------:R-:W-:Y:S01]  /*12f0*/  UIADD3 UR10, UR10, 0x2, URZ ;  /* 0x000000020a0a7890 */ /* 0x000fe2000fffe03f */
[----:B------:R-:W-:Y:S01]  /*1300*/  UMOV UR9, 0x80000020 ;  /* 0x8000002000097882 */ /* 0x000fe20000000000 */
[----:B------:R-:W-:-:S07]  /*1310*/  UMOV UR11, 0x80000020 ;  /* 0x80000020000b7882 */ /* 0x000fce0000000000 */
[----:B------:R-:W-:Y:S03]  /*1320*/  HGMMA.64x64x16.F32.BF16 R24, gdesc[UR8], R24, gsb0 ;  /* 0x00e00000081879f0 */ /* 0x000fe60008001818 */
[----:B------:R-:W-:Y:S02]  /*1330*/  WARPGROUP.DEPBAR.LE gsb0, 0x1 ;  /* 0x00008000000079c5 */ /* 0x000fe40000010100 */
[----:B------:R-:W-:Y:S05]  /*1340*/  @!P1 BRA `(.L_x_21) ;  /* 0x0000000000049947 */ /* 0x000fea0003800000 */
[----:B------:R-:W-:Y:S01]  /*1350*/  BPT.TRAP 0x1 ;  /* 0x000000040000795c */ /* 0x000fe20000300000 */
.L_x_21:
[----:B------:R-:W-:-:S13]  /*1360*/  ISETP.NE.AND P0, PT, R7, RZ, PT ;  /* 0x000000ff0700720c */ /* 0x000fda0003f05270 */
[----:B0-----:R-:W-:-:S05]  /*1370*/  @P0 LEA R9, R5, UR5, 0x3 ;  /* 0x0000000505090c11 */ /* 0x001fca000f8e18ff */
[----:B------:R-:W-:-:S05]  /*1380*/  @P0 VIADD R10, R9, 0x380e0 ;  /* 0x000380e0090a0836 */ /* 0x000fca0000000000 */
[----:B------:R-:W-:-:S04]  /*1390*/  @P0 PRMT R10, R3, 0x654, R10 ;  /* 0x00000654030a0816 */ /* 0x000fc8000000000a */
[----:B------:R0:W-:Y:S01]  /*13a0*/  @P0 SYNCS.ARRIVE.TRANS64.RED.A1T0 RZ, [R10+URZ], RZ ;  /* 0x000000ff0aff09a7 */ /* 0x0001e2000810043f */
[----:B------:R-:W-:-:S13]  /*13b0*/  ISETP.GT.U32.AND P0, PT, R6, 0x1, PT ;  /* 0x000000010600780c */ /* 0x000fda0003f04070 */
[----:B0-----:R-:W-:Y:S05]  /*13c0*/  @P0 BRA `(.L_x_22) ;  /* 0x0000000000040947 */ /* 0x001fea0003800000 */
[----:B------:R-:W-:Y:S01]  /*13d0*/  BPT.TRAP 0x1 ;  /* 0x000000040000795c */ /* 0x000fe20000300000 */
.L_x_22:
[----:B------:R-:W-:Y:S01]  /*13e0*/  VIADD R4, R4, 0xffffffff ;  /* 0xffffffff04047836 */ /* 0x000fe20000000000 */
[----:B------:R-:W-:Y:S01]  /*13f0*/  UIADD3 UR4, UR4, 0x1, URZ ;  /* 0x0000000104047890 */ /* 0x000fe2000fffe03f */
[----:B------:R-:W-:-:S03]  /*1400*/  VIADD R5, R5, 0x1 ;  /* 0x0000000105057836 */ /* 0x000fc60000000000 */
[----:B------:R-:W-:Y:S01]  /*1410*/  ISETP.GT.AND P1, PT, R4, 0x1, PT ;  /* 0x000000010400780c */ /* 0x000fe20003f24270 */
[----:B------:R-:W-:Y:S01]  /*1420*/  UISETP.NE.AND UP0, UPT, UR4, 0x1c, UPT ;  /* 0x0000001c0400788c */ /* 0x000fe2000bf05270 */
[----:B------:R-:W-:-:S03]  /*1430*/  ISETP.NE.AND P0, PT, R5, 0x1c, PT ;  /* 0x0000001c0500780c */ /* 0x000fc60003f05270 */
[----:B------:R-:W-:Y:S01]  /*1440*/  USEL UR8, URZ, 0x1, UP0 ;  /* 0x000000013f087887 */ /* 0x000fe20008000000 */
[----:B------:R-:W-:Y:S01]  /*1450*/  SEL R5, R5, RZ, P0 ;  /* 0x000000ff05057207 */ /* 0x000fe20000000000 */
[----:B------:R-:W-:Y:S02]  /*1460*/  USEL UR4, UR4, URZ, UP0 ;  /* 0x0000003f04047287 */ /* 0x000fe40008000000 */
[----:B------:R-:W-:Y:S02]  /*1470*/  UPLOP3.LUT UP0, UPT, UPT, UPT, UPT, 0x80, 0x0 ;  /* 0x000000000000789c */ /* 0x000fe40003f0f070 */
[----:B------:R-:W-:Y:S02]  /*1480*/  LOP3.LUT R11, R11, UR8, RZ, 0x3c, !PT ;  /* 0x000000080b0b7c12 */ /* 0x000fe4000f8e3cff */
[----:B------:R-:W-:Y:S07]  /*1490*/  @P1 BRA `(.L_x_23) ;  /* 0xfffffffc00501947 */ /* 0x000fee000383ffff */
.L_x_18:
[----:B------:R-:W-:Y:S01]  /*14a0*/  ISETP.GE.AND P0, PT, R13, 0x1, PT ;  /* 0x000000010d00780c */ /* 0x000fe20003f06270 */
[----:B------:R-:W-:-:S12]  /*14b0*/  WARPGROUP.DEPBAR.LE gsb0, 0x0 ;  /* 0x00008000000079c5 */ /* 0x000fd80000010000 */
[----:B------:R-:W-:Y:S05]  /*14c0*/  @!P0 BRA `(.L_x_24) ;  /* 0x0000000000548947 */ /* 0x000fea0003800000 */
[----:B------:R-:W-:-:S04]  /*14d0*/  LOP3.LUT R4, R6, 0x1, RZ, 0xfc, !PT ;  /* 0x0000000106047812 */ /* 0x000fc800078efcff */
[----:B------:R-:W-:-:S13]  /*14e0*/  ISETP.NE.AND P0, PT, R4, 0x3, PT ;  /* 0x000000030400780c */ /* 0x000fda0003f05270 */
[----:B------:R-:W-:Y:S05]  /*14f0*/  @!P0 BRA `(.L_x_25) ;  /* 0x0000000000048947 */ /* 0x000fea0003800000 */
[----:B------:R-:W-:Y:S01]  /*1500*/  BPT.TRAP 0x1 ;  /* 0x000000040000795c */ /* 0x000fe20000300000 */
.L_x_25:
[----:B------:R-:W-:Y:S01]  /*1510*/  ISETP.NE.AND P0, PT, R7, RZ, PT ;  /* 0x000000ff0700720c */ /* 0x000fe20003f05270 */
[----:B------:R-:W-:Y:S01]  /*1520*/  BSSY B0, `(.L_x_26) ;  /* 0x000000d000007945 */ /* 0x000fe20003800000 */
[----:B------:R-:W-:-:S11]  /*1530*/  ISETP.GT.U32.AND P1, PT, R6, 0x1, PT ;  /* 0x000000010600780c */ /* 0x000fd60003f24070 */
[----:B------:R-:W-:Y:S05]  /*1540*/  @!P0 BRA `(.L_x_27) ;  /* 0x0000000000288947 */ /* 0x000fea0003800000 */
[----:B------:R-:W0:Y:S01]  /*1550*/  S2R R7, SR_CgaCtaId ;  /* 0x0000000000077919 */ /* 0x000e220000008800 */
[----:B------:R-:W-:Y:S02]  /*1560*/  SHF.R.U32.HI R4, RZ, 0x2, R8 ;  /* 0x00000002ff047819 */ /* 0x000fe40000011608 */
[----:B------:R-:W-:-:S03]  /*1570*/  MOV R6, 0x400 ;  /* 0x0000040000067802 */ /* 0x000fc60000000f00 */
[----:B------:R-:W-:-:S04]  /*1580*/  IMAD.WIDE.U32 R4, R4, 0x24924925, RZ ;  /* 0x2492492504047825 */ /* 0x000fc800078e00ff */
[----:B------:R-:W-:Y:S01]  /*1590*/  IMAD R4, R5, -0x1c, R8 ;  /* 0xffffffe405047824 */ /* 0x000fe200078e0208 */
[----:B0-----:R-:W-:-:S05]  /*15a0*/  LEA R7, R7, R6, 0x18 ;  /* 0x0000000607077211 */ /* 0x001fca00078ec0ff */
[----:B------:R-:W-:-:S04]  /*15b0*/  IMAD R4, R4, 0x8, R7 ;  /* 0x0000000804047824 */ /* 0x000fc800078e0207 */
[----:B------:R-:W-:-:S05]  /*15c0*/  VIADD R4, R4, 0x380e0 ;  /* 0x000380e004047836 */ /* 0x000fca0000000000 */
[----:B------:R-:W-:-:S04]  /*15d0*/  PRMT R4, R3, 0x654, R4 ;  /* 0x0000065403047816 */ /* 0x000fc80000000004 */
[----:B------:R0:W-:Y:S03]  /*15e0*/  SYNCS.ARRIVE.TRANS64.RED.A1T0 RZ, [R4+URZ], RZ ;  /* 0x000000ff04ff79a7 */ /* 0x0001e6000810043f */
.L_x_27:
[----:B------:R-:W-:Y:S05]  /*15f0*/  BSYNC B0 ;  /* 0x0000000000007941 */ /* 0x000fea0003800000 */
.L_x_26:
[----:B------:R-:W-:Y:S05]  /*1600*/  @P1 BRA `(.L_x_24) ;  /* 0x0000000000041947 */ /* 0x000fea0003800000 */
[----:B------:R-:W-:Y:S01]  /*1610*/  BPT.TRAP 0x1 ;  /* 0x000000040000795c */ /* 0x000fe20000300000 */
.L_x_24:
[----:B------:R-:W0:Y:S01]  /*1620*/  S2R R3, SR_TID.X ;  /* 0x0000000000037919 */ /* 0x000e220000002100 */
[----:B------:R-:W-:Y:S01]  /*1630*/  ULDC.64 UR4, c[0x0][0x280] ;  /* 0x0000a00000047ab9 */ /* 0x000fe20000000a00 */
[----:B------:R-:W1:Y:S01]  /*1640*/  S2R R9, SR_CTAID.Y ;  /* 0x0000000000097919 */ /* 0x000e620000002600 */
[----:B------:R-:W4:Y:S01]  /*1650*/  S2R R11, SR_CTAID.X ;  /* 0x00000000000b7919 */ /* 0x000f220000002500 */
[----:B0-----:R-:W-:-:S04]  /*1660*/  SHF.R.S32.HI R4, RZ, 0x1f, R3 ;  /* 0x0000001fff047819 */ /* 0x001fc80000011403 */
[----:B------:R-:W-:Y:S01]  /*1670*/  LEA.HI R4, R4, R3, RZ, 0x7 ;  /* 0x0000000304047211 */ /* 0x000fe200078f38ff */
[----:B-1----:R-:W-:-:S03]  /*1680*/  IMAD.SHL.U32 R9, R9, 0x40, RZ ;  /* 0x0000004009097824 */ /* 0x002fc600078e00ff */
[----:B------:R-:W-:Y:S02]  /*1690*/  LOP3.LUT R4, R4, 0xffffff80, RZ, 0xc0, !PT ;  /* 0xffffff8004047812 */ /* 0x000fe400078ec0ff */
[----:B------:R-:W-:-:S03]  /*16a0*/  ISETP.GE.AND P0, PT, R9, UR5, PT ;  /* 0x0000000509007c0c */ /* 0x000fc6000bf06270 */
[----:B------:R-:W-:Y:S02]  /*16b0*/  IMAD.IADD R12, R3, 0x1, -R4 ;  /* 0x00000001030c7824 */ /* 0x000fe400078e0a04 */
[----:B----4-:R-:W-:-:S03]  /*16c0*/  IMAD.SHL.U32 R3, R11, 0x40, RZ ;  /* 0x000000400b037824 */ /* 0x010fc600078e00ff */
[----:B------:R-:W-:Y:S02]  /*16d0*/  SHF.R.S32.HI R15, RZ, 0x1f, R12 ;  /* 0x0000001fff0f7819 */ /* 0x000fe4000001140c */
[----:B------:R-:W-:Y:S02]  /*16e0*/  ISETP.GE.OR P0, PT, R3, UR4, P0 ;  /* 0x0000000403007c0c */ /* 0x000fe40008706670 */
[----:B------:R-:W-:-:S04]  /*16f0*/  LEA.HI R4, R15, R12, RZ, 0x2 ;  /* 0x0000000c0f047211 */ /* 0x000fc800078f10ff */
[--C-:B------:R-:W-:Y:S02]  /*1700*/  SHF.R.S32.HI R8, RZ, 0x2, R4.reuse ;  /* 0x00000002ff087819 */ /* 0x100fe40000011404 */
[----:B------:R-:W-:-:S04]  /*1710*/  SHF.R.S32.HI R5, RZ, 0x1f, R4 ;  /* 0x0000001fff057819 */ /* 0x000fc80000011404 */
[----:B------:R-:W-:-:S04]  /*1720*/  LEA.HI R5, R5, R8, RZ, 0x3 ;  /* 0x0000000805057211 */ /* 0x000fc800078f18ff */
[----:B------:R-:W-:Y:S01]  /*1730*/  LOP3.LUT R13, R5, 0xfffffff8, RZ, 0xc0, !PT ;  /* 0xfffffff8050d7812 */ /* 0x000fe200078ec0ff */
[----:B------:R-:W-:Y:S06]  /*1740*/  @P0 EXIT ;  /* 0x000000000000094d */ /* 0x000fec0003800000 */
[----:B------:R-:W0:Y:S01]  /*1750*/  LDC.64 R6, c[0x0][0x5d0] ;  /* 0x00017400ff067b82 */ /* 0x000e220000000a00 */
[----:B------:R-:W-:Y:S01]  /*1760*/  LOP3.LUT R5, R4, 0x7ffffffc, RZ, 0xc0, !PT ;  /* 0x7ffffffc04057812 */ /* 0x000fe200078ec0ff */
[----:B------:R-:W-:Y:S01]  /*1770*/  IMAD.IADD R4, R8, 0x1, -R13 ;  /* 0x0000000108047824 */ /* 0x000fe200078e0a0d */
[----:B------:R-:W-:Y:S02]  /*1780*/  LEA.HI R10, R15, R12, RZ, 0x5 ;  /* 0x0000000c0f0a7211 */ /* 0x000fe400078f28ff */
[----:B---3-5:R-:W-:Y:S01]  /*1790*/  FSETP.NEU.AND P1, PT, R2, RZ, PT ;  /* 0x000000ff0200720b */ /* 0x028fe20003f2d000 */
[----:B------:R-:W-:Y:S01]  /*17a0*/  IMAD.IADD R8, R12, 0x1, -R5 ;  /* 0x000000010c087824 */ /* 0x000fe200078e0a05 */
[----:B------:R-:W-:Y:S02]  /*17b0*/  SHF.R.S32.HI R5, RZ, 0x1f, R4 ;  /* 0x0000001fff057819 */ /* 0x000fe40000011404 */
[----:B------:R-:W-:Y:S01]  /*17c0*/  SHF.R.S32.HI R13, RZ, 0x5, R10 ;  /* 0x00000005ff0d7819 */ /* 0x000fe2000001140a */
[----:B------:R-:W-:-:S02]  /*17d0*/  IMAD.SHL.U32 R12, R8, 0x2, RZ ;  /* 0x00000002080c7824 */ /* 0x000fc400078e00ff */
[----:B------:R-:W-:-:S03]  /*17e0*/  IMAD.WIDE R10, R11, 0x40, R4 ;  /* 0x000000400b0a7825 */ /* 0x000fc600078e0204 */
[----:B------:R-:W-:Y:S01]  /*17f0*/  SHF.R.S32.HI R14, RZ, 0x1f, R12 ;  /* 0x0000001fff0e7819 */ /* 0x000fe2000001140c */
[----:B------:R-:W-:Y:S01]  /*1800*/  IMAD R5, R13, -0x10, -R3 ;  /* 0xfffffff00d057824 */ /* 0x000fe200078e0a03 */
[----:B------:R-:W-:Y:S01]  /*1810*/  IADD3 R8, P0, R9, R12, RZ ;  /* 0x0000000c09087210 */ /* 0x000fe20007f1e0ff */
[----:B------:R-:W-:Y:S01]  /*1820*/  IMAD.WIDE R10, R13, 0x10, R10 ;  /* 0x000000100d0a7825 */ /* 0x000fe200078e020a */
[----:B------:R-:W-:Y:S02]  /*1830*/  IADD3 R3, -R12, UR5, -R9 ;  /* 0x000000050c037c10 */ /* 0x000fe4000fffe909 */
[----:B------:R-:W-:Y:S02]  /*1840*/  LEA.HI.X.SX32 R9, R9, R14, 0x1, P0 ;  /* 0x0000000e09097211 */ /* 0x000fe400000f0eff */
[----:B------:R-:W-:Y:S01]  /*1850*/  IADD3 R4, R5, UR4, -R4 ;  /* 0x0000000405047c10 */ /* 0x000fe2000fffe804 */
[-C--:B0-----:R-:W-:Y:S01]  /*1860*/  IMAD R5, R11, R6.reuse, RZ ;  /* 0x000000060b057224 */ /* 0x081fe200078e02ff */
[----:B------:R-:W-:Y:S01]  /*1870*/  ISETP.GT.AND P0, PT, R3, RZ, PT ;  /* 0x000000ff0300720c */ /* 0x000fe20003f04270 */
[----:B------:R-:W-:Y:S01]  /*1880*/  IMAD.WIDE.U32 R12, R10, R6, R8 ;  /* 0x000000060a0c7225 */ /* 0x000fe200078e0008 */
[----:B------:R-:W-:-:S02]  /*1890*/  SHF.L.U64.HI R16, R6, 0x3, R7 ;  /* 0x0000000306107819 */ /* 0x000fc40000010207 */
[----:B------:R-:W-:Y:S01]  /*18a0*/  ISETP.GT.AND P2, PT, R4, RZ, P0 ;  /* 0x000000ff0400720c */ /* 0x000fe20000744270 */
[----:B------:R-:W-:Y:S02]  /*18b0*/  IMAD R5, R10, R7, R5 ;  /* 0x000000070a057224 */ /* 0x000fe400078e0205 */
[----:B------:R-:W-:Y:S02]  /*18c0*/  IMAD.SHL.U32 R17, R6, 0x8, RZ ;  /* 0x0000000806117824 */ /* 0x000fe400078e00ff */
[----:B------:R-:W-:Y:S01]  /*18d0*/  IMAD.IADD R19, R13, 0x1, R5 ;  /* 0x000000010d137824 */ /* 0x000fe200078e0205 */
[----:B------:R-:W-:Y:S07]  /*18e0*/  @!P1 BRA `(.L_x_28) ;  /* 0x00000018001c9947 */ /* 0x000fee0003800000 */
[----:B------:R-:W-:Y:S01]  /*18f0*/  ULDC.64 UR6, c[0x0][0x5b0] ;  /* 0x00016c0000067ab9 */ /* 0x000fe20000000a00 */
[----:B------:R-:W-:Y:S01]  /*1900*/  ULDC.64 UR8, c[0x0][0x5a8] ;  /* 0x00016a0000087ab9 */ /* 0x000fe20000000a00 */
[----:B------:R-:W-:Y:S01]  /*1910*/  IMAD R5, R11, UR6, RZ ;  /* 0x000000060b057c24 */ /* 0x000fe2000f8e02ff */
[----:B------:R-:W-:Y:S01]  /*1920*/  ULDC.64 UR4, c[0x0][0x5c8] ;  /* 0x0001720000047ab9 */ /* 0x000fe20000000a00 */
[----:B------:R-:W-:-:S04]  /*1930*/  IMAD.WIDE.U32 R14, R10, UR6, R8 ;  /* 0x000000060a0e7c25 */ /* 0x000fc8000f8e0008 */
[----:B------:R-:W-:Y:S01]  /*1940*/  IMAD R5, R10, UR7, R5 ;  /* 0x000000070a057c24 */ /* 0x000fe2000f8e0205 */
[----:B------:R-:W-:-:S03]  /*1950*/  LEA R6, P1, R14, UR8, 0x1 ;  /* 0x000000080e067c11 */ /* 0x000fc6000f8208ff */
[----:B------:R-:W-:-:S05]  /*1960*/  IMAD.IADD R7, R15, 0x1, R5 ;  /* 0x000000010f077824 */ /* 0x000fca00078e0205 */
[----:B------:R-:W-:-:S05]  /*1970*/  LEA.HI.X R7, R14, UR9, R7, 0x1, P1 ;  /* 0x000000090e077c11 */ /* 0x000fca00088f0c07 */
[----:B------:R-:W3:Y:S01]  /*1980*/  @P2 LDG.E.LTC128B.U16 R13, desc[UR12][R6.64] ;  /* 0x0000000c060d2981 */ /* 0x000ee2000c1e1520 */
[----:B------:R-:W-:Y:S01]  /*1990*/  LEA R14, P4, R12, UR4, 0x1 ;  /* 0x000000040c0e7c11 */ /* 0x000fe2000f8808ff */
[----:B------:R-:W-:Y:S01]  /*19a0*/  BSSY B0, `(.L_x_29) ;  /* 0x000000d000007945 */ /* 0x000fe20003800000 */
[----:B------:R-:W-:-:S04]  /*19b0*/  ISETP.GT.AND P1, PT, R3, 0x1, PT ;  /* 0x000000010300780c */ /* 0x000fc80003f24270 */
[----:B------:R-:W-:Y:S01]  /*19c0*/  ISETP.GT.AND P3, PT, R4, RZ, P1 ;  /* 0x000000ff0400720c */ /* 0x000fe20000f64270 */
[----:B---3--:R-:W-:-:S04]  /*19d0*/  IMAD.U32 R15, R13, 0x10000, RZ ;  /* 0x000100000d0f7824 */ /* 0x008fc800078e00ff */
[----:B------:R-:W-:-:S04]  /*19e0*/  FMUL R15, R15, R2 ;  /* 0x000000020f0f7220 */ /* 0x000fc80000400000 */
[----:B--2---:R-:W-:-:S05]  /*19f0*/  FFMA R15, R24, R0, R15 ;  /* 0x00000000180f7223 */ /* 0x004fca000000000f */
[----:B------:R-:W-:Y:S02]  /*1a00*/  F2FP.BF16.F32.PACK_AB R18, RZ, R15 ;  /* 0x0000000fff12723e */ /* 0x000fe400000010ff */
[----:B------:R-:W-:Y:S02]  /*1a10*/  LEA.HI.X R15, R12, UR5, R19, 0x1, P4 ;  /* 0x000000050c0f7c11 */ /* 0x000fe4000a0f0c13 */
[----:B------:R-:W-:Y:S02]  /*1a20*/  PRMT R12, R18, 0x7610, R12 ;  /* 0x00007610120c7816 */ /* 0x000fe4000000000c */
[----:B------:R-:W-:-:S03]  /*1a30*/  PRMT R18, R13, 0x7610, R18 ;  /* 0x000076100d127816 */ /* 0x000fc60000000012 */
[----:B------:R0:W-:Y:S01]  /*1a40*/  @P2 STG.E.U16 desc[UR12][R14.64], R12 ;  /* 0x0000000c0e002986 */ /* 0x0001e2000c10150c */
[----:B------:R-:W-:Y:S05]  /*1a50*/  @!P3 BRA `(.L_x_30) ;  /* 0x000000000004b947 */ /* 0x000fea0003800000 */
[----:B------:R1:W5:Y:S02]  /*1a60*/  LDG.E.LTC128B.U16 R18, desc[UR12][R6.64+0x2] ;  /* 0x0000020c06127981 */ /* 0x000364000c1e1520 */
.L_x_30:
[----:B------:R-:W-:Y:S05]  /*1a70*/  BSYNC B0 ;  /* 0x0000000000007941 */ /* 0x000fea0003800000 */
.L_x_29:
[----:B------:R-:W-:Y:S01]  /*1a80*/  USHF.L.U32 UR5, UR6, 0x3, URZ ;  /* 0x0000000306057899 */ /* 0x000fe2000800063f */
[----:B-----5:R-:W-:Y:S01]  /*1a90*/  IMAD.U32 R11, R18, 0x10000, RZ ;  /* 0x00010000120b7824 */ /* 0x020fe200078e00ff */
[----:B------:R-:W-:Y:S01]  /*1aa0*/  USHF.L.U64.HI UR4, UR6, 0x3, UR7 ;  /* 0x0000000306047899 */ /* 0x000fe20008010207 */
[----:B------:R-:W-:Y:S02]  /*1ab0*/  ISETP.GT.AND P0, PT, R4, 0x8, P0 ;  /* 0x000000080400780c */ /* 0x000fe40000704270 */
[----:B------:R-:W-:Y:S01]  /*1ac0*/  FMUL R20, R11, R2 ;  /* 0x000000020b147220 */ /* 0x000fe20000400000 */
[----:B0-----:R-:W-:Y:S02]  /*1ad0*/  IMAD.U32 R12, RZ, RZ, UR5 ;  /* 0x00000005ff0c7e24 */ /* 0x001fe4000f8e00ff */
[----:B------:R-:W-:Y:S02]  /*1ae0*/  IMAD.U32 R13, RZ, RZ, UR4 ;  /* 0x00000004ff0d7e24 */ /* 0x000fe4000f8e00ff */
[----:B------:R-:W-:Y:S01]  /*1af0*/  FFMA R20, R25, R0, R20 ;  /* 0x0000000019147223 */ /* 0x000fe20000000014 */
[----:B------:R-:W-:-:S04]  /*1b00*/  IMAD.WIDE.U32 R12, R10, UR6, R12 ;  /* 0x000000060a0c7c25 */ /* 0x000fc8000f8e000c */
[----:B------:R-:W-:Y:S02]  /*1b10*/  F2FP.BF16.F32.PACK_AB R20, RZ, R20 ;  /* 0x00000014ff14723e */ /* 0x000fe400000010ff */
[----:B------:R-:W-:Y:S01]  /*1b20*/  IADD3 R10, P2, R8, R12, RZ ;  /* 0x0000000c080a7210 */ /* 0x000fe20007f5e0ff */
[----:B------:R-:W-:-:S03]  /*1b30*/  @P3 IMAD.MOV.U32 R12, RZ, RZ, R14 ;  /* 0x000000ffff0c3224 */ /* 0x000fc600078e000e */
[----:B------:R-:W-:Y:S01]  /*1b40*/  IADD3.X R5, R9, R5, R13, P2, !PT ;  /* 0x0000000509057210 */ /* 0x000fe200017fe40d */
[----:B------:R-:W-:Y:S01]  /*1b50*/  @P3 IMAD.MOV.U32 R13, RZ, RZ, R15 ;  /* 0x000000ffff0d3224 */ /* 0x000fe200078e000f */
[----:B------:R-:W-:-:S04]  /*1b60*/  LEA R8, P2, R10, UR8, 0x1 ;  /* 0x000000080a087c11 */ /* 0x000fc8000f8408ff */
[----:B------:R-:W-:Y:S01]  /*1b70*/  LEA.HI.X R9, R10, UR9, R5, 0x1, P2 ;  /* 0x000000090a097c11 */ /* 0x000fe200090f0c05 */
[----:B------:R0:W-:Y:S04]  /*1b80*/  @P3 STG.E.U16 desc[UR12][R12.64+0x2], R20 ;  /* 0x000002140c003986 */ /* 0x0001e8000c10150c */
[----:B------:R-:W2:Y:S01]  /*1b90*/  @P0 LDG.E.LTC128B.U16 R18, desc[UR12][R8.64] ;  /* 0x0000000c08120981 */ /* 0x000ea2000c1e1520 */
[C---:B------:R-:W-:Y:S01]  /*1ba0*/  SHF.L.U64.HI R11, R17.reuse, 0x1, R16 ;  /* 0x00000001110b7819 */ /* 0x040fe20000010210 */
[----:B------:R-:W-:Y:S01]  /*1bb0*/  BSSY B0, `(.L_x_31) ;  /* 0x000000b000007945 */ /* 0x000fe20003800000 */
[----:B------:R-:W-:Y:S02]  /*1bc0*/  LEA R10, P2, R17, R14, 0x1 ;  /* 0x0000000e110a7211 */ /* 0x000fe400078408ff */
[----:B------:R-:W-:-:S03]  /*1bd0*/  ISETP.GT.AND P1, PT, R4, 0x8, P1 ;  /* 0x000000080400780c */ /* 0x000fc60000f24270 */
[----:B------:R-:W-:Y:S02]  /*1be0*/  IMAD.X R11, R11, 0x1, R15, P2 ;  /* 0x000000010b0b7824 */ /* 0x000fe400010e060f */
[----:B--2---:R-:W-:-:S04]  /*1bf0*/  IMAD.U32 R5, R18, 0x10000, RZ ;  /* 0x0001000012057824 */ /* 0x004fc800078e00ff */
[----:B------:R-:W-:-:S04]  /*1c00*/  FMUL R5, R5, R2 ;  /* 0x0000000205057220 */ /* 0x000fc80000400000 */
[----:B------:R-:W-:-:S05]  /*1c10*/  FFMA R5, R26, R0, R5 ;  /* 0x000000001a057223 */ /* 0x000fca0000000005 */
[----:B------:R-:W-:-:S05]  /*1c20*/  F2FP.BF16.F32.PACK_AB R5, RZ, R5 ;  /* 0x00000005ff05723e */ /* 0x000fca00000010ff */
[----:B------:R0:W-:Y:S01]  /*1c30*/  @P0 STG.E.U16 desc[UR12][R10.64], R5 ;  /* 0x000000050a000986 */ /* 0x0001e2000c10150c */
[----:B------:R-:W-:Y:S05]  /*1c40*/  @!P1 BRA `(.L_x_32) ;  /* 0x0000000000049947 */ /* 0x000fea0003800000 */
[----:B------:R2:W5:Y:S02]  /*1c50*/  LDG.E.LTC128B.U16 R18, desc[UR12][R8.64+0x2] ;  /* 0x0000020c08127981 */ /* 0x000564000c1e1520 */
.L_x_32:
[----:B------:R-:W-:Y:S05]  /*1c60*/  BSYNC B0 ;  /* 0x0000000000007941 */ /* 0x000fea0003800000 */
.L_x_31:
[----:B0----5:R-:W-:Y:S01]  /*1c70*/  IMAD.U32 R5, R18, 0x10000, RZ ;  /* 0x0001000012057824 */ /* 0x021fe200078e00ff */
[----:B------:R-:W-:Y:S01]  /*1c80*/  ISETP.GT.AND P0, PT, R3, 0x8, PT ;  /* 0x000000080300780c */ /* 0x000fe20003f04270 */
[----:B------:R-:W-:Y:S02]  /*1c90*/  BSSY B0, `(.L_x_33) ;  /* 0x0000008000007945 */ /* 0x000fe40003800000 */
[----:B------:R-:W-:Y:S01]  /*1ca0*/  FMUL R12, R5, R2 ;  /* 0x00000002050c7220 */ /* 0x000fe20000400000 */
[----:B------:R-:W-:-:S03]  /*1cb0*/  ISETP.GT.AND P2, PT, R4, RZ, P0 ;  /* 0x000000ff0400720c */ /* 0x000fc60000744270 */
[----:B------:R-:W-:-:S05]  /*1cc0*/  FFMA R12, R27, R0, R12 ;  /* 0x000000001b0c7223 */ /* 0x000fca000000000c */
[----:B------:R-:W-:-:S05]  /*1cd0*/  F2FP.BF16.F32.PACK_AB R12, RZ, R12 ;  /* 0x0000000cff0c723e */ /* 0x000fca00000010ff */
[----:B------:R0:W-:Y:S01]  /*1ce0*/  @P1 STG.E.U16 desc[UR12][R10.64+0x2], R12 ;  /* 0x0000020c0a001986 */ /* 0x0001e2000c10150c */
[----:B------:R-:W-:Y:S05]  /*1cf0*/  @!P2 BRA `(.L_x_34) ;  /* 0x000000000004a947 */ /* 0x000fea0003800000 */
[----:B------:R3:W5:Y:S02]  /*1d00*/  LDG.E.LTC128B.U16 R18, desc[UR12][R6.64+0x10] ;  /* 0x0000100c06127981 */ /* 0x000764000c1e1520 */
.L_x_34:
[----:B------:R-:W-:Y:S05]  /*1d10*/  BSYNC B0 ;  /* 0x0000000000007941 */ /* 0x000fea0003800000 */
.L_x_33:
[----:B-----5:R-:W-:Y:S01]  /*1d20*/  IMAD.U32 R5, R18, 0x10000, RZ ;  /* 0x0001000012057824 */ /* 0x020fe200078e00ff */
[----:B------:R-:W-:Y:S01]  /*1d30*/  ISETP.GT.AND P1, PT, R3, 0x9, PT ;  /* 0x000000090300780c */ /* 0x000fe20003f24270 */
[----:B0-----:R-:W-:Y:S01]  /*1d40*/  @P2 IMAD.MOV.U32 R12, RZ, RZ, R14 ;  /* 0x000000ffff0c2224 */ /* 0x001fe200078e000e */
[----:B------:R-:W-:Y:S01]  /*1d50*/  BSSY B0, `(.L_x_35) ;  /* 0x0000009000007945 */ /* 0x000fe20003800000 */
[----:B------:R-:W-:Y:S01]  /*1d60*/  FMUL R5, R5, R2 ;  /* 0x0000000205057220 */ /* 0x000fe20000400000 */
[----:B------:R-:W-:Y:S01]  /*1d70*/  @P2 IMAD.MOV.U32 R13, RZ, RZ, R15 ;  /* 0x000000ffff0d2224 */ /* 0x000fe200078e000f */
[----:B------:R-:W-:Y:S02]  /*1d80*/  ISETP.GT.AND P3, PT, R4, RZ, P1 ;  /* 0x000000ff0400720c */ /* 0x000fe40000f64270 */
[----:B------:R-:W-:-:S05]  /*1d90*/  FFMA R5, R28, R0, R5 ;  /* 0x000000001c057223 */ /* 0x000fca0000000005 */
[----:B------:R-:W-:-:S05]  /*1da0*/  F2FP.BF16.F32.PACK_AB R5, RZ, R5 ;  /* 0x00000005ff05723e */ /* 0x000fca00000010ff */
[----:B------:R0:W-:Y:S01]  /*1db0*/  @P2 STG.E.U16 desc[UR12][R12.64+0x10], R5 ;  /* 0x000010050c002986 */ /* 0x0001e2000c10150c */
[----:B------:R-:W-:Y:S05]  /*1dc0*/  @!P3 BRA `(.L_x_36) ;  /* 0x000000000004b947 */ /* 0x000fea0003800000 */
[----:B------:R4:W5:Y:S02]  /*1dd0*/  LDG.E.LTC128B.U16 R18, desc[UR12][R6.64+0x12] ;  /* 0x0000120c06127981 */ /* 0x000964000c1e1520 */
.L_x_36:
[----:B------:R-:W-:Y:S05]  /*1de0*/  BSYNC B0 ;  /* 0x0000000000007941 */ /* 0x000fea0003800000 */
.L_x_35:
[----:B0----5:R-:W-:Y:S01]  /*1df0*/  IMAD.U32 R5, R18, 0x10000, RZ ;  /* 0x0001000012057824 */ /* 0x021fe200078e00ff */
[----:B------:R-:W-:Y:S01]  /*1e00*/  ISETP.GT.AND P0, PT, R4, 0x8, P0 ;  /* 0x000000080400780c */ /* 0x000fe20000704270 */
[----:B------:R-:W-:Y:S01]  /*1e10*/  @P3 IMAD.MOV.U32 R13, RZ, RZ, R15 ;  /* 0x000000ffff0d3224 */ /* 0x000fe200078e000f */
[----:B------:R-:W-:Y:S01]  /*1e20*/  BSSY B0, `(.L_x_37) ;  /* 0x0000009000007945 */ /* 0x000fe20003800000 */
[----:B------:R-:W-:-:S04]  /*1e30*/  FMUL R12, R5, R2 ;  /* 0x00000002050c7220 */ /* 0x000fc80000400000 */
[----:B------:R-:W-:-:S05]  /*1e40*/  FFMA R12, R29, R0, R12 ;  /* 0x000000001d0c7223 */ /* 0x000fca000000000c */
[----:B------:R-:W-:-:S04]  /*1e50*/  F2FP.BF16.F32.PACK_AB R12, RZ, R12 ;  /* 0x0000000cff0c723e */ /* 0x000fc800000010ff */
[----:B------:R-:W-:Y:S01]  /*1e60*/  PRMT R5, R12, 0x7610, R5 ;  /* 0x000076100c057816 */ /* 0x000fe20000000005 */
[----:B------:R-:W-:-:S05]  /*1e70*/  @P3 IMAD.MOV.U32 R12, RZ, RZ, R14 ;  /* 0x000000ffff0c3224 */ /* 0x000fca00078e000e */
[----:B------:R0:W-:Y:S01]  /*1e80*/  @P3 STG.E.U16 desc[UR12][R12.64+0x12], R5 ;  /* 0x000012050c003986 */ /* 0x0001e2000c10150c */
[----:B------:R-:W-:Y:S05]  /*1e90*/  @!P0 BRA `(.L_x_38) ;  /* 0x0000000000048947 */ /* 0x000fea0003800000 */
[----:B------:R0:W5:Y:S02]  /*1ea0*/  LDG.E.LTC128B.U16 R18, desc[UR12][R8.64+0x10] ;  /* 0x0000100c08127981 */ /* 0x000164000c1e1520 */
.L_x_38:
[----:B------:R-:W-:Y:S05]  /*1eb0*/  BSYNC B0 ;  /* 0x0000000000007941 */ /* 0x000fea0003800000 */
.L_x_37:
[----:B0----5:R-:W-:Y:S01]  /*1ec0*/  IMAD.U32 R5, R18, 0x10000, RZ ;  /* 0x0001000012057824 */ /* 0x021fe200078e00ff */
[----:B------:R-:W-:Y:S01]  /*1ed0*/  ISETP.GT.AND P1, PT, R4, 0x8, P1 ;  /* 0x000000080400780c */ /* 0x000fe20000f24270 */
[----:B------:R-:W-:Y:S02]  /*1ee0*/  BSSY B0, `(.L_x_39) ;  /* 0x0000007000007945 */ /* 0x000fe40003800000 */
[----:B------:R-:W-:-:S04]  /*1ef0*/  FMUL R5, R5, R2 ;  /* 0x0000000205057220 */ /* 0x000fc80000400000 */
[----:B------:R-:W-:-:S05]  /*1f00*/  FFMA R5, R30, R0, R5 ;  /* 0x000000001e057223 */ /* 0x000fca0000000005 */
[----:B------:R-:W-:-:S05]  /*1f10*/  F2FP.BF16.F32.PACK_AB R5, RZ, R5 ;  /* 0x00000005ff05723e */ /* 0x000fca00000010ff */
[----:B------:R0:W-:Y:S01]  /*1f20*/  @P0 STG.E.U16 desc[UR12][R10.64+0x10], R5 ;  /* 0x000010050a000986 */ /* 0x0001e2000c10150c */
[----:B------:R-:W-:Y:S05]  /*1f30*/  @!P1 BRA `(.L_x_40) ;  /* 0x0000000000049947 */ /* 0x000fea0003800000 */
[----:B------:R0:W5:Y:S02]  /*1f40*/  LDG.E.LTC128B.U16 R18, desc[UR12][R8.64+0x12] ;  /* 0x0000120c08127981 */ /* 0x000164000c1e1520 */
.L_x_40:
[----:B------:R-:W-:Y:S05]  /*1f50*/  BSYNC B0 ;  /* 0x0000000000007941 */ /* 0x000fea0003800000 */
.L_x_39:
        /* <DEDUP_REMOVED lines=10> */
.L_x_42:
[----:B------:R-:W-:Y:S05]  /*2000*/  BSYNC B0 ;  /* 0x0000000000007941 */ /* 0x000fea0003800000 */
.L_x_41:
        /* <DEDUP_REMOVED lines=12> */
.L_x_44:
[----:B------:R-:W-:Y:S05]  /*20d0*/  BSYNC B0 ;  /* 0x0000000000007941 */ /* 0x000fea0003800000 */
.L_x_43:
        /* <DEDUP_REMOVED lines=12> */
.L_x_46:
[----:B------:R-:W-:Y:S05]  /*21a0*/  BSYNC B0 ;  /* 0x0000000000007941 */ /* 0x000fea0003800000 */
.L_x_45:
        /* <DEDUP_REMOVED lines=9> */
.L_x_48:
[----:B------:R-:W-:Y:S05]  /*2240*/  BSYNC B0 ;  /* 0x0000000000007941 */ /* 0x000fea0003800000 */
.L_x_47:
        /* <DEDUP_REMOVED lines=10> */
.L_x_50:
[----:B------:R-:W-:Y:S05]  /*22f0*/  BSYNC B0 ;  /* 0x0000000000007941 */ /* 0x000fea0003800000 */
.L_x_49:
        /* <DEDUP_REMOVED lines=12> */
.L_x_52:
[----:B------:R-:W-:Y:S05]  /*23c0*/  BSYNC B0 ;  /* 0x0000000000007941 */ /* 0x000fea0003800000 */
.L_x_51:
        /* <DEDUP_REMOVED lines=12> */
.L_x_54:
[----:B------:R-:W-:Y:S05]  /*2490*/  BSYNC B0 ;  /* 0x0000000000007941 */ /* 0x000fea0003800000 */
.L_x_53:
        /* <DEDUP_REMOVED lines=9> */
.L_x_56:
[----:B------:R-:W-:Y:S05]  /*2530*/  BSYNC B0 ;  /* 0x0000000000007941 */ /* 0x000fea0003800000 */
.L_x_55:
        /* <DEDUP_REMOVED lines=10> */
.L_x_58:
[----:B------:R-:W-:Y:S05]  /*25e0*/  BSYNC B0 ;  /* 0x0000000000007941 */ /* 0x000fea0003800000 */
.L_x_57:
        /* <DEDUP_REMOVED lines=12> */
.L_x_60:
[----:B------:R-:W-:Y:S05]  /*26b0*/  BSYNC B0 ;  /* 0x0000000000007941 */ /* 0x000fea0003800000 */
.L_x_59:
        /* <DEDUP_REMOVED lines=12> */
.L_x_62:
[----:B------:R-:W-:Y:S05]  /*2780*/  BSYNC B0 ;  /* 0x0000000000007941 */ /* 0x000fea0003800000 */
.L_x_61:
        /* <DEDUP_REMOVED lines=9> */
.L_x_64:
[----:B------:R-:W-:Y:S05]  /*2820*/  BSYNC B0 ;  /* 0x0000000000007941 */ /* 0x000fea0003800000 */
.L_x_63:
        /* <DEDUP_REMOVED lines=10> */
.L_x_66:
[----:B------:R-:W-:Y:S05]  /*28d0*/  BSYNC B0 ;  /* 0x0000000000007941 */ /* 0x000fea0003800000 */
.L_x_65:
        /* <DEDUP_REMOVED lines=12> */
.L_x_68:
[----:B------:R-:W-:Y:S05]  /*29a0*/  BSYNC B0 ;  /* 0x0000000000007941 */ /* 0x000fea0003800000 */
.L_x_67:
        /* <DEDUP_REMOVED lines=12> */
.L_x_70:
[----:B------:R-:W-:Y:S05]  /*2a70*/  BSYNC B0 ;  /* 0x0000000000007941 */ /* 0x000fea0003800000 */
.L_x_69:
        /* <DEDUP_REMOVED lines=9> */
.L_x_72:
[----:B------:R-:W-:Y:S05]  /*2b10*/  BSYNC B0 ;  /* 0x0000000000007941 */ /* 0x000fea0003800000 */
.L_x_71:
        /* <DEDUP_REMOVED lines=10> */
.L_x_74:
[----:B------:R-:W-:Y:S05]  /*2bc0*/  BSYNC B0 ;  /* 0x0000000000007941 */ /* 0x000fea0003800000 */
.L_x_73:
        /* <DEDUP_REMOVED lines=12> */
.L_x_76:
[----:B------:R-:W-:Y:S05]  /*2c90*/  BSYNC B0 ;  /* 0x0000000000007941 */ /* 0x000fea0003800000 */
.L_x_75:
        /* <DEDUP_REMOVED lines=12> */
.L_x_78:
[----:B------:R-:W-:Y:S05]  /*2d60*/  BSYNC B0 ;  /* 0x0000000000007941 */ /* 0x000fea0003800000 */
.L_x_77:
        /* <DEDUP_REMOVED lines=9> */
.L_x_80:
[----:B------:R-:W-:Y:S05]  /*2e00*/  BSYNC B0 ;  /* 0x0000000000007941 */ /* 0x000fea0003800000 */
.L_x_79:
        /* <DEDUP_REMOVED lines=10> */
.L_x_82:
[----:B------:R-:W-:Y:S05]  /*2eb0*/  BSYNC B0 ;  /* 0x0000000000007941 */ /* 0x000fea0003800000 */
.L_x_81:
        /* <DEDUP_REMOVED lines=12> */
.L_x_84:
[----:B------:R-:W-:Y:S05]  /*2f80*/  BSYNC B0 ;  /* 0x0000000000007941 */ /* 0x000fea0003800000 */
.L_x_83:
[----:B-----5:R-:W-:Y:S01]  /*2f90*/  IMAD.U32 R3, R18, 0x10000, RZ ;  /* 0x0001000012037824 */ /* 0x020fe200078e00ff */
[----:B------:R-:W-:Y:S01]  /*2fa0*/  ISETP.GT.AND P0, PT, R4, 0x8, P0 ;  /* 0x000000080400780c */ /* 0x000fe20000704270 */
[----:B------:R-:W-:Y:S02]  /*2fb0*/  BSSY B0, `(.L_x_85) ;  /* 0x0000007000007945 */ /* 0x000fe40003800000 */
[----:B01-34-:R-:W-:-:S04]  /*2fc0*/  FMUL R6, R3, R2 ;  /* 0x0000000203067220 */ /* 0x01bfc80000400000 */
[----:B------:R-:W-:-:S05]  /*2fd0*/  FFMA R6, R53, R0, R6 ;  /* 0x0000000035067223 */ /* 0x000fca0000000006 */
[----:B------:R-:W-:-:S05]  /*2fe0*/  F2FP.BF16.F32.PACK_AB R6, RZ, R6 ;  /* 0x00000006ff06723e */ /* 0x000fca00000010ff */
[----:B------:R0:W-:Y:S01]  /*2ff0*/  @P3 STG.E.U16 desc[UR12][R14.64+0x72], R6 ;  /* 0x000072060e003986 */ /* 0x0001e2000c10150c */
[----:B------:R-:W-:Y:S05]  /*3000*/  @!P0 BRA `(.L_x_86) ;  /* 0x0000000000048947 */ /* 0x000fea0003800000 */
[----:B------:R1:W5:Y:S02]  /*3010*/  LDG.E.LTC128B.U16 R18, desc[UR12][R8.64+0x70] ;  /* 0x0000700c08127981 */ /* 0x000364000c1e1520 */
.L_x_86:
[----:B------:R-:W-:Y:S05]  /*3020*/  BSYNC B0 ;  /* 0x0000000000007941 */ /* 0x000fea0003800000 */
.L_x_85:
[----:B-----5:R-:W-:Y:S01]  /*3030*/  IMAD.U32 R3, R18, 0x10000, RZ ;  /* 0x0001000012037824 */ /* 0x020fe200078e00ff */
[----:B------:R-:W-:Y:S01]  /*3040*/  ISETP.GT.AND P1, PT, R4, 0x8, P1 ;  /* 0x000000080400780c */ /* 0x000fe20000f24270 */
[----:B------:R-:W-:Y:S01]  /*3050*/  @P0 IMAD.MOV.U32 R4, RZ, RZ, R10 ;  /* 0x000000ffff040224 */ /* 0x000fe200078e000a */
[----:B------:R-:W-:Y:S01]  /*3060*/  BSSY B0, `(.L_x_87) ;  /* 0x0000008000007945 */ /* 0x000fe20003800000 */
[----:B------:R-:W-:Y:S01]  /*3070*/  FMUL R3, R3, R2 ;  /* 0x0000000203037220 */ /* 0x000fe20000400000 */
[----:B------:R-:W-:-:S03]  /*3080*/  @P0 IMAD.MOV.U32 R5, RZ, RZ, R11 ;  /* 0x000000ffff050224 */ /* 0x000fc600078e000b */
[----:B------:R-:W-:-:S05]  /*3090*/  FFMA R3, R54, R0, R3 ;  /* 0x0000000036037223 */ /* 0x000fca0000000003 */
[----:B------:R-:W-:-:S05]  /*30a0*/  F2FP.BF16.F32.PACK_AB R3, RZ, R3 ;  /* 0x00000003ff03723e */ /* 0x000fca00000010ff */
[----:B------:R3:W-:Y:S01]  /*30b0*/  @P0 STG.E.U16 desc[UR12][R4.64+0x70], R3 ;  /* 0x0000700304000986 */ /* 0x0007e2000c10150c */
[----:B------:R-:W-:Y:S05]  /*30c0*/  @!P1 BRA `(.L_x_88) ;  /* 0x0000000000049947 */ /* 0x000fea0003800000 */
[----:B------:R4:W5:Y:S02]  /*30d0*/  LDG.E.LTC128B.U16 R18, desc[UR12][R8.64+0x72] ;  /* 0x0000720c08127981 */ /* 0x000964000c1e1520 */
.L_x_88:
[----:B------:R-:W-:Y:S05]  /*30e0*/  BSYNC B0 ;  /* 0x0000000000007941 */ /* 0x000fea0003800000 */
.L_x_87:
[----:B---3-5:R-:W-:-:S04]  /*30f0*/  IMAD.U32 R3, R18, 0x10000, RZ ;  /* 0x0001000012037824 */ /* 0x028fc800078e00ff */
[----:B------:R-:W-:-:S04]  /*3100*/  FMUL R2, R3, R2 ;  /* 0x0000000203027220 */ /* 0x000fc80000400000 */
[----:B------:R-:W-:Y:S01]  /*3110*/  FFMA R2, R55, R0, R2 ;  /* 0x0000000037027223 */ /* 0x000fe20000000002 */
[----:B------:R-:W-:Y:S06]  /*3120*/  @!P1 EXIT ;  /* 0x000000000000994d */ /* 0x000fec0003800000 */
[----:B------:R-:W-:-:S05]  /*3130*/  F2FP.BF16.F32.PACK_AB R2, RZ, R2 ;  /* 0x00000002ff02723e */ /* 0x000fca00000010ff */
[----:B------:R-:W-:Y:S01]  /*3140*/  STG.E.U16 desc[UR12][R10.64+0x72], R2 ;  /* 0x000072020a007986 */ /* 0x000fe2000c10150c */
[----:B------:R-:W-:Y:S05]  /*3150*/  EXIT ;  /* 0x000000000000794d */ /* 0x000fea0003800000 */
.L_x_28:
[----:B------:R-:W-:Y:S01]  /*3160*/  ISETP.GT.AND P3, PT, R3, 0x1, PT ;  /* 0x000000010300780c */ /* 0x000fe20003f64270 */
[----:B------:R-:W-:Y:S01]  /*3170*/  ULDC.64 UR4, c[0x0][0x5c8] ;  /* 0x0001720000047ab9 */ /* 0x000fe20000000a00 */
[-C--:B--2---:R-:W-:Y:S01]  /*3180*/  FMUL R24, R24, R0.reuse ;  /* 0x0000000018187220 */ /* 0x084fe20000400000 */
[-C--:B------:R-:W-:Y:S01]  /*3190*/  FMUL R25, R25, R0.reuse ;  /* 0x0000000019197220 */ /* 0x080fe20000400000 */
[----:B------:R-:W-:Y:S01]  /*31a0*/  ISETP.GT.AND P4, PT, R4, RZ, P3 ;  /* 0x000000ff0400720c */ /* 0x000fe20001f84270 */
[-C--:B------:R-:W-:Y:S01]  /*31b0*/  FMUL R26, R26, R0.reuse ;  /* 0x000000001a1a7220 */ /* 0x080fe20000400000 */
[----:B------:R-:W-:Y:S01]  /*31c0*/  LEA R6, P1, R12, UR4, 0x1 ;  /* 0x000000040c067c11 */ /* 0x000fe2000f8208ff */
[----:B------:R-:W-:Y:S01]  /*31d0*/  FMUL R27, R27, R0 ;  /* 0x000000001b1b7220 */ /* 0x000fe20000400000 */
[----:B------:R-:W-:Y:S01]  /*31e0*/  F2FP.BF16.F32.PACK_AB R24, RZ, R24 ;  /* 0x00000018ff18723e */ /* 0x000fe200000010ff */
[-C--:B------:R-:W-:Y:S01]  /*31f0*/  FMUL R28, R28, R0.reuse ;  /* 0x000000001c1c7220 */ /* 0x080fe20000400000 */
[----:B------:R-:W-:Y:S01]  /*3200*/  LEA.HI.X R7, R12, UR5, R19, 0x1, P1 ;  /* 0x000000050c077c11 */ /* 0x000fe200088f0c13 */
[-C--:B------:R-:W-:Y:S01]  /*3210*/  FMUL R29, R29, R0.reuse ;  /* 0x000000001d1d7220 */ /* 0x080fe20000400000 */
[----:B------:R-:W-:Y:S01]  /*3220*/  F2FP.BF16.F32.PACK_AB R25, RZ, R25 ;  /* 0x00000019ff19723e */ /* 0x000fe200000010ff */
[-C--:B------:R-:W-:Y:S01]  /*3230*/  FMUL R30, R30, R0.reuse ;  /* 0x000000001e1e7220 */ /* 0x080fe20000400000 */
[----:B------:R-:W-:Y:S01]  /*3240*/  SHF.L.U64.HI R5, R17, 0x1, R16 ;  /* 0x0000000111057819 */ /* 0x000fe20000010210 */
[----:B------:R-:W-:Y:S01]  /*3250*/  @P2 STG.E.U16 desc[UR12][R6.64], R24 ;  /* 0x0000001806002986 */ /* 0x000fe2000c10150c */
[----:B------:R-:W-:Y:S01]  /*3260*/  ISETP.GT.AND P2, PT, R4, 0x8, P0 ;  /* 0x000000080400780c */ /* 0x000fe20000744270 */
[----:B------:R-:W-:Y:S01]  /*3270*/  FMUL R31, R31, R0 ;  /* 0x000000001f1f7220 */ /* 0x000fe20000400000 */
[----:B------:R-:W-:Y:S01]  /*3280*/  ISETP.GT.AND P1, PT, R3, 0x8, PT ;  /* 0x000000080300780c */ /* 0x000fe20003f24270 */
[----:B------:R-:W-:Y:S01]  /*3290*/  @P4 STG.E.U16 desc[UR12][R6.64+0x2], R25 ;  /* 0x0000021906004986 */ /* 0x000fe2000c10150c */
[----:B------:R-:W-:Y:S01]  /*32a0*/  LEA R8, P4, R17, R6, 0x1 ;  /* 0x0000000611087211 */ /* 0x000fe200078808ff */
[-C--:B------:R-:W-:Y:S01]  /*32b0*/  FMUL R32, R32, R0.reuse ;  /* 0x0000000020207220 */ /* 0x080fe20000400000 */
[C---:B------:R-:W-:Y:S01]  /*32c0*/  ISETP.GT.AND P3, PT, R4.reuse, 0x8, P3 ;  /* 0x000000080400780c */ /* 0x040fe20001f64270 */
[-C--:B------:R-:W-:Y:S01]  /*32d0*/  FMUL R33, R33, R0.reuse ;  /* 0x0000000021217220 */ /* 0x080fe20000400000 */
[----:B------:R-:W-:Y:S01]  /*32e0*/  ISETP.GT.AND P0, PT, R3, 0x9, PT ;  /* 0x000000090300780c */ /* 0x000fe20003f04270 */
[----:B------:R-:W-:Y:S01]  /*32f0*/  IMAD.X R9, R5, 0x1, R7, P4 ;  /* 0x0000000105097824 */ /* 0x000fe200020e0607 */
[----:B------:R-:W-:Y:S01]  /*3300*/  ISETP.GT.AND P5, PT, R4, RZ, P1 ;  /* 0x000000ff0400720c */ /* 0x000fe20000fa4270 */
[-C--:B------:R-:W-:Y:S01]  /*3310*/  FMUL R34, R34, R0.reuse ;  /* 0x0000000022227220 */ /* 0x080fe20000400000 */
[----:B------:R-:W-:Y:S01]  /*3320*/  ISETP.GT.AND P4, PT, R4, RZ, P0 ;  /* 0x000000ff0400720c */ /* 0x000fe20000784270 */
[----:B------:R-:W-:Y:S01]  /*3330*/  FMUL R35, R35, R0 ;  /* 0x0000000023237220 */ /* 0x000fe20000400000 */
[----:B------:R-:W-:Y:S01]  /*3340*/  F2FP.BF16.F32.PACK_AB R26, RZ, R26 ;  /* 0x0000001aff1a723e */ /* 0x000fe200000010ff */
[-C--:B------:R-:W-:Y:S01]  /*3350*/  FMUL R36, R36, R0.reuse ;  /* 0x0000000024247220 */ /* 0x080fe20000400000 */
[----:B------:R-:W-:Y:S01]  /*3360*/  F2FP.BF16.F32.PACK_AB R27, RZ, R27 ;  /* 0x0000001bff1b723e */ /* 0x000fe200000010ff */
[----:B------:R-:W-:Y:S01]  /*3370*/  FMUL R37, R37, R0 ;  /* 0x0000000025257220 */ /* 0x000fe20000400000 */
[----:B------:R-:W-:Y:S01]  /*3380*/  F2FP.BF16.F32.PACK_AB R28, RZ, R28 ;  /* 0x0000001cff1c723e */ /* 0x000fe200000010ff */
[----:B------:R-:W-:Y:S01]  /*3390*/  @P2 STG.E.U16 desc[UR12][R8.64], R26 ;  /* 0x0000001a08002986 */ /* 0x000fe2000c10150c */
[----:B------:R-:W-:Y:S01]  /*33a0*/  F2FP.BF16.F32.PACK_AB R29, RZ, R29 ;  /* 0x0000001dff1d723e */ /* 0x000fe200000010ff */
[-C--:B------:R-:W-:Y:S01]  /*33b0*/  FMUL R38, R38, R0.reuse ;  /* 0x0000000026267220 */ /* 0x080fe20000400000 */
[C---:B------:R-:W-:Y:S01]  /*33c0*/  ISETP.GT.AND P1, PT, R4.reuse, 0x8, P1 ;  /* 0x000000080400780c */ /* 0x040fe20000f24270 */
[----:B------:R-:W-:Y:S01]  /*33d0*/  @P3 STG.E.U16 desc[UR12][R8.64+0x2], R27 ;  /* 0x0000021b08003986 */ /* 0x000fe2000c10150c */
[----:B------:R-:W-:Y:S01]  /*33e0*/  ISETP.GT.AND P3, PT, R3, 0x10, PT ;  /* 0x000000100300780c */ /* 0x000fe20003f64270 */
[-C--:B------:R-:W-:Y:S01]  /*33f0*/  FMUL R39, R39, R0.reuse ;  /* 0x0000000027277220 */ /* 0x080fe20000400000 */
[----:B------:R-:W-:Y:S01]  /*3400*/  ISETP.GT.AND P2, PT, R4, 0x8, P0 ;  /* 0x000000080400780c */ /* 0x000fe20000744270 */
[----:B------:R-:W-:Y:S01]  /*3410*/  @P5 STG.E.U16 desc[UR12][R6.64+0x10], R28 ;  /* 0x0000101c06005986 */ /* 0x000fe2000c10150c */
[----:B------:R-:W-:Y:S01]  /*3420*/  ISETP.GT.AND P0, PT, R3, 0x11, PT ;  /* 0x000000110300780c */ /* 0x000fe20003f04270 */
[----:B------:R-:W-:Y:S01]  /*3430*/  FMUL R40, R40, R0 ;  /* 0x0000000028287220 */ /* 0x000fe20000400000 */
[----:B------:R-:W-:Y:S01]  /*3440*/  F2FP.BF16.F32.PACK_AB R30, RZ, R30 ;  /* 0x0000001eff1e723e */ /* 0x000fe200000010ff */
[----:B------:R-:W-:Y:S01]  /*3450*/  @P4 STG.E.U16 desc[UR12][R6.64+0x12], R29 ;  /* 0x0000121d06004986 */ /* 0x000fe2000c10150c */
[C---:B------:R-:W-:Y:S01]  /*3460*/  ISETP.GT.AND P4, PT, R4.reuse, RZ, P3 ;  /* 0x000000ff0400720c */ /* 0x040fe20001f84270 */
[-C--:B------:R-:W-:Y:S01]  /*3470*/  FMUL R41, R41, R0.reuse ;  /* 0x0000000029297220 */ /* 0x080fe20000400000 */
[----:B------:R-:W-:Y:S01]  /*3480*/  ISETP.GT.AND P5, PT, R4, RZ, P0 ;  /* 0x000000ff0400720c */ /* 0x000fe200007a4270 */
[----:B------:R-:W-:Y:S01]  /*3490*/  @P1 STG.E.U16 desc[UR12][R8.64+0x10], R30 ;  /* 0x0000101e08001986 */ /* 0x000fe2000c10150c */
[----:B------:R-:W-:Y:S01]  /*34a0*/  F2FP.BF16.F32.PACK_AB R31, RZ, R31 ;  /* 0x0000001fff1f723e */ /* 0x000fe200000010ff */
[----:B------:R-:W-:Y:S01]  /*34b0*/  FMUL R42, R42, R0 ;  /* 0x000000002a2a7220 */ /* 0x000fe20000400000 */
[----:B------:R-:W-:Y:S01]  /*34c0*/  F2FP.BF16.F32.PACK_AB R32, RZ, R32 ;  /* 0x00000020ff20723e */ /* 0x000fe200000010ff */
[-C--:B------:R-:W-:Y:S01]  /*34d0*/  FMUL R43, R43, R0.reuse ;  /* 0x000000002b2b7220 */ /* 0x080fe20000400000 */
[----:B------:R-:W-:Y:S01]  /*34e0*/  F2FP.BF16.F32.PACK_AB R33, RZ, R33 ;  /* 0x00000021ff21723e */ /* 0x000fe200000010ff */
[----:B------:R-:W-:Y:S01]  /*34f0*/  @P2 STG.E.U16 desc[UR12][R8.64+0x12], R31 ;  /* 0x0000121f08002986 */ /* 0x000fe2000c10150c */
[----:B------:R-:W-:Y:S01]  /*3500*/  ISETP.GT.AND P3, PT, R4, 0x8, P3 ;  /* 0x000000080400780c */ /* 0x000fe20001f64270 */
[-C--:B------:R-:W-:Y:S01]  /*3510*/  FMUL R44, R44, R0.reuse ;  /* 0x000000002c2c7220 */ /* 0x080fe20000400000 */
[----:B------:R-:W-:Y:S01]  /*3520*/  ISETP.GT.AND P1, PT, R3, 0x18, PT ;  /* 0x000000180300780c */ /* 0x000fe20003f24270 */
[----:B------:R-:W-:Y:S01]  /*3530*/  @P4 STG.E.U16 desc[UR12][R6.64+0x20], R32 ;  /* 0x0000202006004986 */ /* 0x000fe2000c10150c */
[C---:B------:R-:W-:Y:S01]  /*3540*/  ISETP.GT.AND P0, PT, R4.reuse, 0x8, P0 ;  /* 0x000000080400780c */ /* 0x040fe20000704270 */
[-C--:B------:R-:W-:Y:S01]  /*3550*/  FMUL R45, R45, R0.reuse ;  /* 0x000000002d2d7220 */ /* 0x080fe20000400000 */
[----:B------:R-:W-:Y:S01]  /*3560*/  ISETP.GT.AND P2, PT, R3, 0x19, PT ;  /* 0x000000190300780c */ /* 0x000fe20003f44270 */
[----:B------:R-:W-:Y:S01]  /*3570*/  @P5 STG.E.U16 desc[UR12][R6.64+0x22], R33 ;  /* 0x0000222106005986 */ /* 0x000fe2000c10150c */
        /* <DEDUP_REMOVED lines=12> */
[----:B------:R-:W-:Y:S01]  /*3640*/  ISETP.GT.AND P3, PT, R3, 0x20, PT ;  /* 0x000000200300780c */ /* 0x000fe20003f64270 */
[----:B------:R-:W-:Y:S01]  /*3650*/  @P0 STG.E.U16 desc[UR12][R8.64+0x22], R35 ;  /* 0x0000222308000986 */ /* 0x000fe2000c10150c */
[C---:B------:R-:W-:Y:S01]  /*3660*/  ISETP.GT.AND P1, PT, R4.reuse, 0x8, P1 ;  /* 0x000000080400780c */ /* 0x040fe20000f24270 */
[-C--:B------:R-:W-:Y:S01]  /*3670*/  FMUL R51, R51, R0.reuse ;  /* 0x0000000033337220 */ /* 0x080fe20000400000 */
[----:B------:R-:W-:Y:S01]  /*3680*/  ISETP.GT.AND P0, PT, R3, 0x21, PT ;  /* 0x000000210300780c */ /* 0x000fe20003f04270 */
[----:B------:R-:W-:Y:S01]  /*3690*/  @P4 STG.E.U16 desc[UR12][R6.64+0x30], R36 ;  /* 0x0000302406004986 */ /* 0x000fe2000c10150c */
[----:B------:R-:W-:Y:S01]  /*36a0*/  ISETP.GT.AND P2, PT, R4, 0x8, P2 ;  /* 0x000000080400780c */ /* 0x000fe20001744270 */
[-C--:B------:R-:W-:Y:S01]  /*36b0*/  FMUL R52, R52, R0.reuse ;  /* 0x0000000034347220 */ /* 0x080fe20000400000 */
[C---:B------:R-:W-:Y:S01]  /*36c0*/  ISETP.GT.AND P4, PT, R4.reuse, RZ, P3 ;  /* 0x000000ff0400720c */ /* 0x040fe20001f84270 */
[----:B------:R-:W-:Y:S01]  /*36d0*/  @P5 STG.E.U16 desc[UR12][R6.64+0x32], R37 ;  /* 0x0000322506005986 */ /* 0x000fe2000c10150c */
        /* <DEDUP_REMOVED lines=8> */
[----:B------:R-:W-:-:S02]  /*3760*/  F2FP.BF16.F32.PACK_AB R41, RZ, R41 ;  /* 0x00000029ff29723e */ /* 0x000fc400000010ff */
[C---:B------:R-:W-:Y:S01]  /*3770*/  ISETP.GT.AND P3, PT, R4.reuse, 0x8, P3 ;  /* 0x000000080400780c */ /* 0x040fe20001f64270 */
[----:B------:R-:W-:Y:S01]  /*3780*/  @P2 STG.E.U16 desc[UR12][R8.64+0x32], R39 ;  /* 0x0000322708002986 */ /* 0x000fe2000c10150c */
[----:B------:R-:W-:Y:S02]  /*3790*/  ISETP.GT.AND P0, PT, R4, 0x8, P0 ;  /* 0x000000080400780c */ /* 0x000fe40000704270 */
[----:B------:R-:W-:Y:S01]  /*37a0*/  F2FP.BF16.F32.PACK_AB R42, RZ, R42 ;  /* 0x0000002aff2a723e */ /* 0x000fe200000010ff */
[----:B------:R-:W-:Y:S01]  /*37b0*/  @P4 STG.E.U16 desc[UR12][R6.64+0x40], R40 ;  /* 0x0000402806004986 */ /* 0x000fe2000c10150c */
[C---:B------:R-:W-:Y:S02]  /*37c0*/  ISETP.GT.AND P4, PT, R3.reuse, 0x28, PT ;  /* 0x000000280300780c */ /* 0x040fe40003f84270 */
[----:B------:R-:W-:Y:S01]  /*37d0*/  F2FP.BF16.F32.PACK_AB R43, RZ, R43 ;  /* 0x0000002bff2b723e */ /* 0x000fe200000010ff */
[----:B------:R-:W-:Y:S01]  /*37e0*/  @P5 STG.E.U16 desc[UR12][R6.64+0x42], R41 ;  /* 0x0000422906005986 */ /* 0x000fe2000c10150c */
[----:B------:R-:W-:-:S02]  /*37f0*/  ISETP.GT.AND P5, PT, R3, 0x29, PT ;  /* 0x000000290300780c */ /* 0x000fc40003fa4270 */
[C---:B------:R-:W-:Y:S01]  /*3800*/  ISETP.GT.AND P1, PT, R4.reuse, RZ, P4 ;  /* 0x000000ff0400720c */ /* 0x040fe20002724270 */
[----:B------:R-:W-:Y:S01]  /*3810*/  @P3 STG.E.U16 desc[UR12][R8.64+0x40], R42 ;  /* 0x0000402a08003986 */ /* 0x000fe2000c10150c */
[----:B------:R-:W-:Y:S02]  /*3820*/  ISETP.GT.AND P6, PT, R4, RZ, P5 ;  /* 0x000000ff0400720c */ /* 0x000fe40002fc4270 */
[----:B------:R-:W-:Y:S01]  /*3830*/  F2FP.BF16.F32.PACK_AB R44, RZ, R44 ;  /* 0x0000002cff2c723e */ /* 0x000fe200000010ff */
[----:B------:R-:W-:Y:S01]  /*3840*/  @P0 STG.E.U16 desc[UR12][R8.64+0x42], R43 ;  /* 0x0000422b08000986 */ /* 0x000fe2000c10150c */
[C---:B------:R-:W-:Y:S02]  /*3850*/  ISETP.GT.AND P3, PT, R3.reuse, 0x30, PT ;  /* 0x000000300300780c */ /* 0x040fe40003f64270 */
[C---:B------:R-:W-:Y:S02]  /*3860*/  ISETP.GT.AND P2, PT, R3.reuse, 0x31, PT ;  /* 0x000000310300780c */ /* 0x040fe40003f44270 */
[----:B------:R-:W-:-:S02]  /*3870*/  ISETP.GT.AND P0, PT, R3, 0x39, PT ;  /* 0x000000390300780c */ /* 0x000fc40003f04270 */
[C---:B------:R-:W-:Y:S01]  /*3880*/  ISETP.GT.AND P4, PT, R4.reuse, 0x8, P4 ;  /* 0x000000080400780c */ /* 0x040fe20002784270 */
[----:B------:R-:W-:Y:S01]  /*3890*/  @P1 STG.E.U16 desc[UR12][R6.64+0x50], R44 ;  /* 0x0000502c06001986 */ /* 0x000fe2000c10150c */
[----:B------:R-:W-:Y:S01]  /*38a0*/  ISETP.GT.AND P1, PT, R3, 0x38, PT ;  /* 0x000000380300780c */ /* 0x000fe20003f24270 */
[----:B------:R-:W-:Y:S01]  /*38b0*/  @P6 IMAD.MOV.U32 R2, RZ, RZ, R6 ;  /* 0x000000ffff026224 */ /* 0x000fe200078e0006 */
[----:B------:R-:W-:Y:S01]  /*38c0*/  F2FP.BF16.F32.PACK_AB R45, RZ, R45 ;  /* 0x0000002dff2d723e */ /* 0x000fe200000010ff */
[----:B------:R-:W-:Y:S01]  /*38d0*/  @P6 IMAD.MOV.U32 R3, RZ, RZ, R7 ;  /* 0x000000ffff036224 */ /* 0x000fe200078e0007 */
[----:B------:R-:W-:Y:S02]  /*38e0*/  F2FP.BF16.F32.PACK_AB R46, RZ, R46 ;  /* 0x0000002eff2e723e */ /* 0x000fe400000010ff */
[----:B------:R-:W-:Y:S02]  /*38f0*/  F2FP.BF16.F32.PACK_AB R47, RZ, R47 ;  /* 0x0000002fff2f723e */ /* 0x000fe400000010ff */
[----:B------:R0:W-:Y:S01]  /*3900*/  @P6 STG.E.U16 desc[UR12][R2.64+0x52], R45 ;  /* 0x0000522d02006986 */ /* 0x0001e2000c10150c */
[----:B------:R-:W-:-:S02]  /*3910*/  ISETP.GT.AND P6, PT, R4, 0x8, P5 ;  /* 0x000000080400780c */ /* 0x000fc40002fc4270 */
[C---:B------:R-:W-:Y:S02]  /*3920*/  ISETP.GT.AND P5, PT, R4.reuse, RZ, P3 ;  /* 0x000000ff0400720c */ /* 0x040fe40001fa4270 */
[----:B------:R-:W-:Y:S02]  /*3930*/  ISETP.GT.AND P3, PT, R4, 0x8, P3 ;  /* 0x000000080400780c */ /* 0x000fe40001f64270 */
[----:B------:R-:W-:Y:S02]  /*3940*/  F2FP.BF16.F32.PACK_AB R48, RZ, R48 ;  /* 0x00000030ff30723e */ /* 0x000fe400000010ff */
[----:B------:R-:W-:Y:S02]  /*3950*/  F2FP.BF16.F32.PACK_AB R49, RZ, R49 ;  /* 0x00000031ff31723e */ /* 0x000fe400000010ff */
[----:B------:R-:W-:Y:S01]  /*3960*/  F2FP.BF16.F32.PACK_AB R50, RZ, R50 ;  /* 0x00000032ff32723e */ /* 0x000fe200000010ff */
[----:B0-----:R-:W-:Y:S01]  /*3970*/  @P4 IMAD.MOV.U32 R2, RZ, RZ, R8 ;  /* 0x000000ffff024224 */ /* 0x001fe200078e0008 */
[----:B------:R-:W-:Y:S01]  /*3980*/  F2FP.BF16.F32.PACK_AB R51, RZ, R51 ;  /* 0x00000033ff33723e */ /* 0x000fe200000010ff */
[----:B------:R-:W-:Y:S01]  /*3990*/  @P4 IMAD.MOV.U32 R3, RZ, RZ, R9 ;  /* 0x000000ffff034224 */ /* 0x000fe200078e0009 */
[----:B------:R-:W-:-:S02]  /*39a0*/  F2FP.BF16.F32.PACK_AB R52, RZ, R52 ;  /* 0x00000034ff34723e */ /* 0x000fc400000010ff */
[----:B------:R-:W-:Y:S02]  /*39b0*/  F2FP.BF16.F32.PACK_AB R53, RZ, R53 ;  /* 0x00000035ff35723e */ /* 0x000fe400000010ff */
[----:B------:R0:W-:Y:S01]  /*39c0*/  @P4 STG.E.U16 desc[UR12][R2.64+0x50], R46 ;  /* 0x0000502e02004986 */ /* 0x0001e2000c10150c */
[C---:B------:R-:W-:Y:S02]  /*39d0*/  ISETP.GT.AND P4, PT, R4.reuse, RZ, P2 ;  /* 0x000000ff0400720c */ /* 0x040fe40001784270 */
[----:B------:R-:W-:Y:S02]  /*39e0*/  ISETP.GT.AND P2, PT, R4, 0x8, P2 ;  /* 0x000000080400780c */ /* 0x000fe40001744270 */
[----:B------:R-:W-:Y:S01]  /*39f0*/  F2FP.BF16.F32.PACK_AB R54, RZ, R54 ;  /* 0x00000036ff36723e */ /* 0x000fe200000010ff */
[----:B0-----:R-:W-:Y:S02]  /*3a00*/  @P6 IMAD.MOV.U32 R2, RZ, RZ, R8 ;  /* 0x000000ffff026224 */ /* 0x001fe400078e0008 */
[----:B------:R-:W-:-:S05]  /*3a10*/  @P6 IMAD.MOV.U32 R3, RZ, RZ, R9 ;  /* 0x000000ffff036224 */ /* 0x000fca00078e0009 */
[----:B------:R0:W-:Y:S01]  /*3a20*/  @P6 STG.E.U16 desc[UR12][R2.64+0x52], R47 ;  /* 0x0000522f02006986 */ /* 0x0001e2000c10150c */
[C---:B------:R-:W-:Y:S02]  /*3a30*/  ISETP.GT.AND P6, PT, R4.reuse, RZ, P0 ;  /* 0x000000ff0400720c */ /* 0x040fe400007c4270 */
[----:B------:R-:W-:Y:S01]  /*3a40*/  ISETP.GT.AND P0, PT, R4, 0x8, P0 ;  /* 0x000000080400780c */ /* 0x000fe20000704270 */
[----:B0-----:R-:W-:Y:S02]  /*3a50*/  @P5 IMAD.MOV.U32 R2, RZ, RZ, R6 ;  /* 0x000000ffff025224 */ /* 0x001fe400078e0006 */
[----:B------:R-:W-:-:S05]  /*3a60*/  @P5 IMAD.MOV.U32 R3, RZ, RZ, R7 ;  /* 0x000000ffff035224 */ /* 0x000fca00078e0007 */
[----:B------:R0:W-:Y:S01]  /*3a70*/  @P5 STG.E.U16 desc[UR12][R2.64+0x60], R48 ;  /* 0x0000603002005986 */ /* 0x0001e2000c10150c */
[C---:B------:R-:W-:Y:S02]  /*3a80*/  ISETP.GT.AND P5, PT, R4.reuse, RZ, P1 ;  /* 0x000000ff0400720c */ /* 0x040fe40000fa4270 */
[----:B------:R-:W-:Y:S01]  /*3a90*/  ISETP.GT.AND P1, PT, R4, 0x8, P1 ;  /* 0x000000080400780c */ /* 0x000fe20000f24270 */
[----:B0-----:R-:W-:Y:S02]  /*3aa0*/  @P4 IMAD.MOV.U32 R2, RZ, RZ, R6 ;  /* 0x000000ffff024224 */ /* 0x001fe400078e0006 */
[----:B------:R-:W-:-:S05]  /*3ab0*/  @P4 IMAD.MOV.U32 R3, RZ, RZ, R7 ;  /* 0x000000ffff034224 */ /* 0x000fca00078e0007 */
[----:B------:R0:W-:Y:S02]  /*3ac0*/  @P4 STG.E.U16 desc[UR12][R2.64+0x62], R49 ;  /* 0x0000623102004986 */ /* 0x0001e4000c10150c */
        /* <DEDUP_REMOVED lines=8> */
[----:B------:R0:W-:Y:S04]  /*3b50*/  @P5 STG.E.U16 desc[UR12][R2.64+0x70], R52 ;  /* 0x0000703402005986 */ /* 0x0001e8000c10150c */
[----:B------:R1:W-:Y:S01]  /*3b60*/  @P6 STG.E.U16 desc[UR12][R6.64+0x72], R53 ;  /* 0x0000723506006986 */ /* 0x0003e2000c10150c */
[----:B0-----:R-:W-:Y:S02]  /*3b70*/  @P1 IMAD.MOV.U32 R2, RZ, RZ, R8 ;  /* 0x000000ffff021224 */ /* 0x001fe400078e0008 */
[----:B------:R-:W-:-:S05]  /*3b80*/  @P1 IMAD.MOV.U32 R3, RZ, RZ, R9 ;  /* 0x000000ffff031224 */ /* 0x000fca00078e0009 */
[----:B------:R1:W-:Y:S01]  /*3b90*/  @P1 STG.E.U16 desc[UR12][R2.64+0x70], R54 ;  /* 0x0000703602001986 */ /* 0x0003e2000c10150c */
[----:B------:R-:W-:Y:S05]  /*3ba0*/  @!P0 EXIT ;  /* 0x000000000000894d */ /* 0x000fea0003800000 */
[----:B------:R-:W-:-:S05]  /*3bb0*/  F2FP.BF16.F32.PACK_AB R0, RZ, R0 ;  /* 0x00000000ff00723e */ /* 0x000fca00000010ff */
[----:B------:R-:W-:Y:S01]  /*3bc0*/  STG.E.U16 desc[UR12][R8.64+0x72], R0 ;  /* 0x0000720008007986 */ /* 0x000fe2000c10150c */
[----:B------:R-:W-:Y:S05]  /*3bd0*/  EXIT ;  /* 0x000000000000794d */ /* 0x000fea0003800000 */
.L_x_14:
[----:B------:R-:W-:-:S13]  /*3be0*/  ISETP.NE.AND P0, PT, R17, RZ, PT ;  /* 0x000000ff1100720c */ /* 0x000fda0003f05270 */
[----:B------:R-:W-:Y:S05]  /*3bf0*/  @P0 EXIT ;  /* 0x000000000000094d */ /* 0x000fea0003800000 */
[----:B------:R-:W-:-:S13]  /*3c00*/  ELECT P0, URZ, PT ;  /* 0x00000000003f782f */ /* 0x000fda0003800000 */
[----:B------:R-:W-:Y:S05]  /*3c10*/  @!P0 BRA `(.L_x_89) ;  /* 0x0000000400c48947 */ /* 0x000fea0003800000 */
[----:B------:R-:W-:-:S13]  /*3c20*/  ISETP.GE.AND P0, PT, R13, 0x1, PT ;  /* 0x000000010d00780c */ /* 0x000fda0003f06270 */
[----:B------:R-:W-:Y:S05]  /*3c30*/  @!P0 BRA `(.L_x_89) ;  /* 0x0000000400bc8947 */ /* 0x000fea0003800000 */
[----:B---3-5:R-:W2:Y:S01]  /*3c40*/  S2R R2, SR_CgaCtaId ;  /* 0x0000000000027919 */ /* 0x028ea20000008800 */
[----:B------:R-:W-:Y:S01]  /*3c50*/  IMAD.SHL.U32 R23, R9, 0x40, RZ ;  /* 0x0000004009177824 */ /* 0x000fe200078e00ff */
[----:B------:R-:W-:Y:S01]  /*3c60*/  ULDC UR4, c[0x0][0x384] ;  /* 0x0000e10000047ab9 */ /* 0x000fe20000000800 */
[----:B------:R-:W-:Y:S01]  /*3c70*/  LOP3.LUT P0, RZ, R8, 0x1f, RZ, 0xc0, !PT ;  /* 0x0000001f08ff7812 */ /* 0x000fe2000780c0ff */
[----:B------:R-:W-:Y:S01]  /*3c80*/  IMAD R4, R4, R5, RZ ;  /* 0x0000000504047224 */ /* 0x000fe200078e02ff */
[----:B------:R-:W-:Y:S01]  /*3c90*/  ULDC UR5, c[0x0][0x388] ;  /* 0x0000e20000057ab9 */ /* 0x000fe20000000800 */
[C---:B------:R-:W-:Y:S01]  /*3ca0*/  ISETP.NE.AND P1, PT, R12.reuse, RZ, PT ;  /* 0x000000ff0c00720c */ /* 0x040fe20003f25270 */
[----:B------:R-:W-:Y:S01]  /*3cb0*/  IMAD.MOV.U32 R3, RZ, RZ, 0x1 ;  /* 0x00000001ff037424 */ /* 0x000fe200078e00ff */
[----:B------:R-:W-:Y:S01]  /*3cc0*/  ISETP.NE.OR P0, PT, R12, RZ, !P0 ;  /* 0x000000ff0c00720c */ /* 0x000fe20004705670 */
[----:B------:R-:W-:Y:S01]  /*3cd0*/  IMAD.MOV.U32 R5, RZ, RZ, RZ ;  /* 0x000000ffff057224 */ /* 0x000fe200078e00ff */
[----:B------:R-:W-:-:S02]  /*3ce0*/  LOP3.LUT R20, R6, 0x2, RZ, 0xfc, !PT ;  /* 0x0000000206147812 */ /* 0x000fc400078efcff */
[----:B------:R-:W-:Y:S01]  /*3cf0*/  CS2R R8, SRZ ;  /* 0x0000000000087805 */ /* 0x000fe2000001ff00 */
[----:B------:R-:W-:Y:S02]  /*3d00*/  IMAD.MOV.U32 R7, RZ, RZ, RZ ;  /* 0x000000ffff077224 */ /* 0x000fe400078e00ff */
[----:B------:R-:W-:Y:S02]  /*3d10*/  IMAD R4, R15, R4, 0x1 ;  /* 0x000000010f047424 */ /* 0x000fe400078e0204 */
[----:B--2---:R-:W-:-:S05]  /*3d20*/  IMAD.SHL.U32 R0, R2, 0x20, RZ ;  /* 0x0000002002007824 */ /* 0x004fca00078e00ff */
[----:B------:R-:W-:-:S05]  /*3d30*/  LOP3.LUT R0, R0, 0x20, RZ, 0xc0, !PT ;  /* 0x0000002000007812 */ /* 0x000fca00078ec0ff */
[----:B------:R-:W-:Y:S02]  /*3d40*/  IMAD R11, R11, 0x40, R0 ;  /* 0x000000400b0b7824 */ /* 0x000fe400078e0200 */
[----:B------:R-:W-:Y:S02]  /*3d50*/  IMAD.SHL.U32 R0, R2, 0x400, RZ ;  /* 0x0000040002007824 */ /* 0x000fe400078e00ff */
[----:B------:R-:W-:-:S03]  /*3d60*/  IMAD.HI.U32 R2, R23, UR4, RZ ;  /* 0x0000000417027c27 */ /* 0x000fc6000f8e00ff */
[----:B------:R-:W-:Y:S02]  /*3d70*/  LOP3.LUT R0, R0, 0x400, RZ, 0xc0, !PT ;  /* 0x0000040000007812 */ /* 0x000fe400078ec0ff */
[----:B------:R-:W-:-:S07]  /*3d80*/  SHF.R.U32.HI R2, RZ, UR5, R2 ;  /* 0x00000005ff027c19 */ /* 0x000fce0008011602 */
.L_x_93:
[----:B------:R-:W0:Y:S01]  /*3d90*/  S2R R17, SR_CgaCtaId ;  /* 0x0000000000117919 */ /* 0x000e220000008800 */
[----:B------:R-:W-:-:S04]  /*3da0*/  MOV R10, 0x400 ;  /* 0x00000400000a7802 */ /* 0x000fc80000000f00 */
[----:B0-----:R-:W-:Y:S02]  /*3db0*/  LEA R12, R17, R10, 0x18 ;  /* 0x0000000a110c7211 */ /* 0x001fe400078ec0ff */
[----:B------:R-:W-:-:S03]  /*3dc0*/  SHF.L.U32 R10, R3, 0x1f, RZ ;  /* 0x0000001f030a7819 */ /* 0x000fc600000006ff */
[----:B------:R-:W-:-:S07]  /*3dd0*/  IMAD R21, R5, 0x8, R12 ;  /* 0x0000000805157824 */ /* 0x000fce00078e020c */
.L_x_90:
[----:B0-----:R0:W1:Y:S02]  /*3de0*/  SYNCS.PHASECHK.TRANS64.TRYWAIT P2, [R21+URZ+0x380e0], R10 ;  /* 0x0380e00a150075a7 */ /* 0x001064000804017f */
[----:B-1----:R-:W-:Y:S05]  /*3df0*/  @!P2 NANOSLEEP.SYNCS 0x989680 ;  /* 0x009896800000a95d */ /* 0x002fea0003900000 */
[----:B------:R-:W1:Y:S02]  /*3e00*/  @!P2 SYNCS.PHASECHK.TRANS64 P2, [R21+URZ+0x380e0], R10 ;  /* 0x0380e00a1500a5a7 */ /* 0x000e64000804007f */
[----:B-1----:R-:W-:Y:S05]  /*3e10*/  @!P2 BRA `(.L_x_90) ;  /* 0xfffffffc00f0a947 */ /* 0x002fea000383ffff */
[----:B0-----:R-:W0:Y:S02]  /*3e20*/  @!P1 LDC R10, c[0x0][0x500] ;  /* 0x00014000ff0a9b82 */ /* 0x001e240000000800 */
[----:B0-----:R0:W-:Y:S02]  /*3e30*/  @!P1 SYNCS.ARRIVE.TRANS64 RZ, [R21+URZ+0x38000], R10 ;  /* 0x0380000a15ff99a7 */ /* 0x0011e4000800003f */
[----:B0-----:R-:W-:-:S04]  /*3e40*/  PRMT R10, R20, 0x9910, RZ ;  /* 0x00009910140a7816 */ /* 0x001fc800000000ff */
[----:B------:R-:W-:-:S13]  /*3e50*/  ISETP.NE.AND P2, PT, R10, 0x2, PT ;  /* 0x000000020a00780c */ /* 0x000fda0003f45270 */
[----:B------:R-:W-:Y:S05]  /*3e60*/  @P2 BRA `(.L_x_91) ;  /* 0x0000000000042947 */ /* 0x000fea0003800000 */
[----:B------:R-:W-:Y:S01]  /*3e70*/  BPT.TRAP 0x1 ;  /* 0x000000040000795c */ /* 0x000fe20000300000 */
.L_x_91:
[----:B------:R-:W-:Y:S05]  /*3e80*/  @P0 BRA `(.L_x_92) ;  /* 0x0000000000040947 */ /* 0x000fea0003800000 */
[----:B------:R-:W-:Y:S01]  /*3e90*/  BPT.TRAP 0x1 ;  /* 0x000000040000795c */ /* 0x000fe20000300000 */
.L_x_92:
[----:B------:R-:W0:Y:S01]  /*3ea0*/  LDC R14, c[0x0][0x380] ;  /* 0x0000e000ff0e7b82 */ /* 0x000e220000000800 */
[----:B------:R-:W-:Y:S01]  /*3eb0*/  R2UR UR4, R2 ;  /* 0x00000000020472ca */ /* 0x000fe200000e0000 */
[----:B------:R-:W-:Y:S01]  /*3ec0*/  ULDC UR20, c[0x0][0x38c] ;  /* 0x0000e30000147ab9 */ /* 0x000fe20000000800 */
[----:B------:R-:W-:Y:S01]  /*3ed0*/  R2UR UR5, R23 ;  /* 0x00000000170572ca */ /* 0x000fe200000e0000 */
[----:B------:R-:W-:Y:S01]  /*3ee0*/  UISETP.NE.AND UP0, UPT, UR20, 0x1, UPT ;  /* 0x000000011400788c */ /* 0x000fe2000bf05270 */
[----:B------:R-:W-:Y:S01]  /*3ef0*/  IMAD R10, R5, 0x800, R0 ;  /* 0x00000800050a7824 */ /* 0x000fe200078e0200 */
[----:B------:R-:W-:Y:S01]  /*3f00*/  R2UR UR17, R21 ;  /* 0x00000000151172ca */ /* 0x000fe200000e0000 */
[----:B------:R-:W-:Y:S01]  /*3f10*/  VIADD R4, R4, 0xffffffff ;  /* 0xffffffff04047836 */ /* 0x000fe20000000000 */
[----:B------:R-:W1:Y:S01]  /*3f20*/  LDC.64 R16, c[0x0][0x3b8] ;  /* 0x0000ee00ff107b82 */ /* 0x000e620000000a00 */
[----:B------:R-:W-:Y:S01]  /*3f30*/  IMAD R10, R10, 0x2, R12 ;  /* 0x000000020a0a7824 */ /* 0x000fe200078e020c */
[----:B------:R-:W-:Y:S01]  /*3f40*/  R2UR UR9, R12 ;  /* 0x000000000c0972ca */ /* 0x000fe200000e0000 */
[C---:B------:R-:W-:Y:S01]  /*3f50*/  VIADD R12, R9.reuse, 0x1 ;  /* 0x00000001090c7836 */ /* 0x040fe20000000000 */
[----:B------:R-:W-:Y:S01]  /*3f60*/  R2UR UR18, R9 ;  /* 0x00000000091272ca */ /* 0x000fe200000e0000 */
[----:B------:R-:W-:Y:S01]  /*3f70*/  ULDC.64 UR24, c[0x0][0x198] ;  /* 0x0000660000187ab9 */ /* 0x000fe20000000a00 */
[----:B------:R-:W-:Y:S01]  /*3f80*/  R2UR UR8, R10 ;  /* 0x000000000a0872ca */ /* 0x000fe200000e0000 */
[----:B------:R-:W-:Y:S01]  /*3f90*/  @UP0 ULDC.64 UR10, c[0x0][0x390] ;  /* 0x0000e400000a0ab9 */ /* 0x000fe20000000a00 */
[----:B------:R-:W1:Y:S01]  /*3fa0*/  LDC.64 R18, c[0x0][0x3d8] ;  /* 0x0000f600ff127b82 */ /* 0x000e620000000a00 */
[----:B------:R-:W-:Y:S01]  /*3fb0*/  R2UR UR16, R5 ;  /* 0x00000000051072ca */ /* 0x000fe200000e0000 */
[----:B------:R-:W-:Y:S01]  /*3fc0*/  ULDC.64 UR14, c[0x0][0x3b0] ;  /* 0x0000ec00000e7ab9 */ /* 0x000fe20000000a00 */
[----:B------:R-:W-:Y:S01]  /*3fd0*/  R2UR UR12, R7 ;  /* 0x00000000070c72ca */ /* 0x000fe200000e0000 */
[----:B------:R-:W-:Y:S01]  /*3fe0*/  ULDC.64 UR22, c[0x0][0x3d0] ;  /* 0x0000f40000167ab9 */ /* 0x000fe20000000a00 */
[----:B------:R-:W-:Y:S01]  /*3ff0*/  R2UR UR13, R8 ;  /* 0x00000000080d72ca */ /* 0x000fe200000e0000 */
[----:B------:R-:W-:Y:S01]  /*4000*/  UIADD3 UR17, UR17, 0x38000, URZ ;  /* 0x0003800011117890 */ /* 0x000fe2000fffe03f */
[----:B------:R-:W-:Y:S01]  /*4010*/  ISETP.GT.AND P5, PT, R4, 0x1, PT ;  /* 0x000000010400780c */ /* 0x000fe20003fa4270 */
[----:B------:R-:W2:Y:S01]  /*4020*/  LDC R21, c[0x0][0x3c8] ;  /* 0x0000f200ff157b82 */ /* 0x000ea20000000800 */
[----:B0-----:R-:W-:Y:S01]  /*4030*/  ISETP.NE.AND P2, PT, R14, 0x1, PT ;  /* 0x000000010e00780c */ /* 0x001fe20003f45270 */
[----:B------:R-:W-:Y:S01]  /*4040*/  USHF.L.U32 UR18, UR18, 0x5, URZ ;  /* 0x0000000512127899 */ /* 0x000fe2000800063f */
[----:B------:R-:W-:Y:S01]  /*4050*/  VIADD R5, R5, 0x1 ;  /* 0x0000000105057836 */ /* 0x000fe20000000000 */
[----:B------:R-:W-:-:S02]  /*4060*/  UIADD3 UR8, UR8, 0x1c000, URZ ;  /* 0x0001c00008087890 */ /* 0x000fc4000fffe03f */
[----:B------:R-:W-:Y:S02]  /*4070*/  ULEA UR16, UR16, UR9, 0xc ;  /* 0x0000000910107291 */ /* 0x000fe4000f8e603f */
[C---:B------:R-:W-:Y:S01]  /*4080*/  ISETP.NE.AND P4, PT, R5.reuse, 0x1c, PT ;  /* 0x0000001c0500780c */ /* 0x040fe20003f85270 */
[----:B------:R-:W-:Y:S01]  /*4090*/  UMOV UR26, 0x30000 ;  /* 0x00030000001a7882 */ /* 0x000fe20000000000 */
[----:B------:R-:W-:Y:S01]  /*40a0*/  UMOV UR28, 0x0 ;  /* 0x00000000001c7882 */ /* 0x000fe20000000000 */
[----:B------:R-:W-:Y:S01]  /*40b0*/  UMOV UR29, 0x10000000 ;  /* 0x10000000001d7882 */ /* 0x000fe20000000000 */
[----:B------:R-:W-:Y:S01]  /*40c0*/  UMOV UR9, UR17 ;  /* 0x0000001100097c82 */ /* 0x000fe20008000000 */
[----:B------:R-:W-:Y:S01]  /*40d0*/  SEL R5, R5, RZ, P4 ;  /* 0x000000ff05057207 */ /* 0x000fe20002000000 */
[----:B------:R-:W-:Y:S01]  /*40e0*/  @P2 IMAD.U32 R22, RZ, RZ, UR4 ;  /* 0x00000004ff162e24 */ /* 0x000fe2000f8e00ff */
[----:B------:R-:W-:Y:S01]  /*40f0*/  UIADD3 UR4, UP1, UR24, 0xf0, URZ ;  /* 0x000000f018047890 */ /* 0x000fe2000ff3e03f */
[----:B-1----:R-:W-:Y:S01]  /*4100*/  IMAD R10, R7, R16, R18 ;  /* 0x00000010070a7224 */ /* 0x002fe200078e0212 */
[----:B------:R-:W-:Y:S01]  /*4110*/  UIADD3 UR24, UP2, UR24, 0x1f0, URZ ;  /* 0x000001f018187890 */ /* 0x000fe2000ff5e03f */
[----:B------:R-:W-:Y:S01]  /*4120*/  IMAD R9, R8, R17, R19 ;  /* 0x0000001108097224 */ /* 0x000fe200078e0213 */
[----:B------:R-:W-:-:S02]  /*4130*/  @P2 R2UR UR5, R22 ;  /* 0x00000000160522ca */ /* 0x000fc400000e0000 */
[----:B------:R-:W-:Y:S02]  /*4140*/  ISETP.NE.AND P2, PT, R12, R15, PT ;  /* 0x0000000f0c00720c */ /* 0x000fe40003f45270 */
[----:B------:R-:W-:Y:S01]  /*4150*/  PRMT R9, R10, 0x40, R9 ;  /* 0x000000400a097816 */ /* 0x000fe20000000009 */
[----:B------:R-:W-:Y:S01]  /*4160*/  VIADD R10, R7, 0x1 ;  /* 0x00000001070a7836 */ /* 0x000fe20000000000 */
[----:B------:R-:W-:-:S04]  /*4170*/  SEL R16, RZ, 0x1, P4 ;  /* 0x00000001ff107807 */ /* 0x000fc80002000000 */
[----:B------:R-:W-:-:S03]  /*4180*/  LOP3.LUT R3, R3, R16, RZ, 0x3c, !PT ;  /* 0x0000001003037212 */ /* 0x000fc600078e3cff */
[----:B------:R-:W-:Y:S02]  /*4190*/  UIADD3 UR6, -UR5, URZ, URZ ;  /* 0x0000003f05067290 */ /* 0x000fe4000fffe13f */
[----:B------:R-:W-:Y:S01]  /*41a0*/  UMOV UR21, UR5 ;  /* 0x0000000500157c82 */ /* 0x000fe20008000000 */
[----:B------:R-:W-:-:S03]  /*41b0*/  @P2 IMAD.MOV R10, RZ, RZ, R7 ;  /* 0x000000ffff0a2224 */ /* 0x000fc600078e0207 */
[----:B------:R-:W-:Y:S01]  /*41c0*/  IMAD R14, R14, UR6, R23 ;  /* 0x000000060e0e7c24 */ /* 0x000fe2000f8e0217 */
[----:B------:R-:W-:Y:S01]  /*41d0*/  UIMAD.WIDE.U32 UR6, UR5, UR10, URZ ;  /* 0x0000000a050672a5 */ /* 0x000fe2000f8e003f */
[----:B--2---:R-:W-:Y:S02]  /*41e0*/  ISETP.NE.AND P3, PT, R10, R21, PT ;  /* 0x000000150a00720c */ /* 0x004fe40003f65270 */
[----:B------:R-:W-:Y:S01]  /*41f0*/  UMOV UR10, UR18 ;  /* 0x00000012000a7c82 */ /* 0x000fe20008000000 */
[----:B------:R-:W-:Y:S01]  /*4200*/  @UP0 USHF.R.U32.HI UR21, URZ, UR11, UR7 ;  /* 0x0000000b3f150299 */ /* 0x000fe20008011607 */
[----:B------:R-:W-:Y:S01]  /*4210*/  R2UR UR19, R14 ;  /* 0x000000000e1372ca */ /* 0x000fe200000e0000 */
[----:B------:R-:W-:Y:S01]  /*4220*/  VIADD R14, R8, 0x1 ;  /* 0x00000001080e7836 */ /* 0x000fe20000000000 */
[----:B------:R-:W-:Y:S01]  /*4230*/  R2UR UR7, R9 ;  /* 0x00000000090772ca */ /* 0x000fe200000e0000 */
[----:B------:R-:W-:Y:S01]  /*4240*/  UIADD3 UR6, -UR21, URZ, URZ ;  /* 0x0000003f15067290 */ /* 0x000fe2000fffe13f */
[----:B------:R-:W-:-:S02]  /*4250*/  R2UR UR11, R11 ;  /* 0x000000000b0b72ca */ /* 0x000fc400000e0000 */
[----:B------:R-:W-:Y:S01]  /*4260*/  SEL R9, R12, RZ, P2 ;  /* 0x000000ff0c097207 */ /* 0x000fe20001000000 */
[----:B------:R-:W-:Y:S01]  /*4270*/  UIMAD UR20, UR20, UR6, UR5 ;  /* 0x00000006141472a4 */ /* 0x000fe2000f8e0205 */
[----:B------:R-:W-:Y:S01]  /*4280*/  SEL R7, R10, RZ, P3 ;  /* 0x000000ff0a077207 */ /* 0x000fe20001800000 */
[----:B------:R-:W-:Y:S01]  /*4290*/  UIADD3.X UR5, URZ, UR25, URZ, UP1, !UPT ;  /* 0x000000193f057290 */ /* 0x000fe20008ffe43f */
[----:B------:R-:W-:Y:S01]  /*42a0*/  @P3 IMAD.MOV R14, RZ, RZ, R8 ;  /* 0x000000ffff0e3224 */ /* 0x000fe200078e0208 */
[----:B------:R-:W-:Y:S02]  /*42b0*/  UIMAD UR20, UR20, UR15, UR23 ;  /* 0x0000000f141472a4 */ /* 0x000fe4000f8e0217 */
[----:B------:R-:W-:Y:S01]  /*42c0*/  UIMAD UR19, UR19, UR14, UR22 ;  /* 0x0000000e131372a4 */ /* 0x000fe2000f8e0216 */
[----:B------:R-:W-:Y:S01]  /*42d0*/  IMAD.MOV.U32 R8, RZ, RZ, R14 ;  /* 0x000000ffff087224 */ /* 0x000fe200078e000e */
[----:B------:R-:W-:Y:S02]  /*42e0*/  UPRMT UR6, UR7, 0x5410, URZ ;  /* 0x0000541007067896 */ /* 0x000fe4000800003f */
[----:B------:R-:W-:-:S07]  /*42f0*/  UIADD3.X UR25, URZ, UR25, URZ, UP2, !UPT ;  /* 0x000000193f197290 */ /* 0x000fce00097fe43f */
[----:B------:R0:W-:Y:S02]  /*4300*/  UTMALDG.4D.IM2COL [UR16], [UR4], UR6 ;  /* 0x00000010040073b4 */ /* 0x0001e40008058006 */
[----:B------:R0:W-:Y:S02]  /*4310*/  UTMALDG.4D.MULTICAST [UR8], [UR24], UR26, desc[UR28] ;  /* 0x00001c08180073b4 */ /* 0x0001e4000801981a */
[----:B0-----:R-:W-:Y:S05]  /*4320*/  @P5 BRA `(.L_x_93) ;  /* 0xfffffff800985947 */ /* 0x001fea000383ffff */
.L_x_89:
[----:B------:R-:W-:Y:S01]  /*4330*/  ISETP.GE.U32.AND P2, PT, R13, 0x1c, PT ;  /* 0x0000001c0d00780c */ /* 0x000fe20003f46070 */
[----:B------:R-:W-:Y:S05]  /*4340*/  WARPSYNC.ALL ;  /* 0x0000000000007948 */ /* 0x000fea0003800000 */
[----:B------:R-:W-:-:S07]  /*4350*/  ELECT P1, URZ, PT ;  /* 0x00000000003f782f */ /* 0x000fce0003820000 */
[----:B---3-5:R-:W-:-:S05]  /*4360*/  @P2 SHF.R.U32.HI R2, RZ, 0x2, R13 ;  /* 0x00000002ff022819 */ /* 0x028fca000001160d */
[----:B------:R-:W-:-:S05]  /*4370*/  @P2 IMAD.WIDE.U32 R2, R2, 0x24924925, RZ ;  /* 0x2492492502022825 */ /* 0x000fca00078e00ff */
[----:B------:R-:W-:-:S04]  /*4380*/  @P2 LOP3.LUT R2, R3, 0x1, RZ, 0xc0, !PT ;  /* 0x0000000103022812 */ /* 0x000fc800078ec0ff */
[----:B------:R-:W-:Y:S01]  /*4390*/  @P2 ISETP.NE.U32.AND P0, PT, R2, 0x1, PT ;  /* 0x000000010200280c */ /* 0x000fe20003f05070 */
[----:B------:R-:W-:-:S12]  /*43a0*/  @!P1 EXIT ;  /* 0x000000000000994d */ /* 0x000fd80003800000 */
[----:B------:R-:W-:Y:S01]  /*43b0*/  LOP3.LUT R6, R6, 0x2, RZ, 0xfc, !PT ;  /* 0x0000000206067812 */ /* 0x000fe200078efcff */
[----:B------:R-:W-:Y:S01]  /*43c0*/  IMAD.MOV.U32 R4, RZ, RZ, 0x1 ;  /* 0x00000001ff047424 */ /* 0x000fe200078e00ff */
[----:B------:R-:W-:Y:S02]  /*43d0*/  @P2 ISETP.NE.U32.AND.EX P0, PT, RZ, RZ, PT, P0 ;  /* 0x000000ffff00220c */ /* 0x000fe40003f05100 */
[----:B------:R-:W-:Y:S02]  /*43e0*/  ISETP.NE.AND P1, PT, R6, 0x3, PT ;  /* 0x000000030600780c */ /* 0x000fe40003f25270 */
[----:B------:R-:W-:-:S11]  /*43f0*/  @P2 SEL R4, RZ, 0x1, !P0 ;  /* 0x00000001ff042807 */ /* 0x000fd60004000000 */
[----:B------:R-:W-:Y:S05]  /*4400*/  @!P1 BRA `(.L_x_94) ;  /* 0x0000000000049947 */ /* 0x000fea0003800000 */
[----:B------:R-:W-:Y:S01]  /*4410*/  BPT.TRAP 0x1 ;  /* 0x000000040000795c */ /* 0x000fe20000300000 */
.L_x_94:
[----:B------:R-:W0:Y:S01]  /*4420*/  S2R R5, SR_CgaCtaId ;  /* 0x0000000000057919 */ /* 0x000e220000008800 */
[----:B------:R-:W-:Y:S02]  /*4430*/  SHF.R.U32.HI R2, RZ, 0x2, R13 ;  /* 0x00000002ff027819 */ /* 0x000fe4000001160d */
[----:B--2---:R-:W-:-:S03]  /*4440*/  MOV R0, 0x400 ;  /* 0x0000040000007802 */ /* 0x004fc60000000f00 */
[----:B------:R-:W-:-:S04]  /*4450*/  IMAD.WIDE.U32 R2, R2, 0x24924925, RZ ;  /* 0x2492492502027825 */ /* 0x000fc800078e00ff */
[----:B------:R-:W-:Y:S01]  /*4460*/  IMAD R3, R3, -0x1c, R13 ;  /* 0xffffffe403037824 */ /* 0x000fe200078e020d */
[----:B0-----:R-:W-:Y:S02]  /*4470*/  LEA R0, R5, R0, 0x18 ;  /* 0x0000000005007211 */ /* 0x001fe400078ec0ff */
[----:B------:R-:W-:-:S03]  /*4480*/  SHF.L.U32 R5, R4, 0x1f, RZ ;  /* 0x0000001f04057819 */ /* 0x000fc600000006ff */
[----:B------:R-:W-:-:S04]  /*4490*/  VIADD R0, R0, 0x380e0 ;  /* 0x000380e000007836 */ /* 0x000fc80000000000 */
[----:B------:R-:W-:-:S07]  /*44a0*/  IMAD R2, R3, 0x8, R0 ;  /* 0x0000000803027824 */ /* 0x000fce00078e0200 */
.L_x_95:
[----:B0-----:R0:W1:Y:S02]  /*44b0*/  SYNCS.PHASECHK.TRANS64.TRYWAIT P0, [R2+URZ], R5 ;  /* 0x00000005020075a7 */ /* 0x001064000800017f */
[----:B-1----:R-:W-:Y:S05]  /*44c0*/  @!P0 NANOSLEEP.SYNCS 0x989680 ;  /* 0x009896800000895d */ /* 0x002fea0003900000 */
[----:B------:R-:W1:Y:S02]  /*44d0*/  @!P0 SYNCS.PHASECHK.TRANS64 P0, [R2+URZ], R5 ;  /* 0x00000005020085a7 */ /* 0x000e64000800007f */
[----:B-1----:R-:W-:Y:S05]  /*44e0*/  @!P0 BRA `(.L_x_95) ;  /* 0xfffffffc00f08947 */ /* 0x002fea000383ffff */
[----:B------:R-:W-:-:S05]  /*44f0*/  VIADD R3, R3, 0x1 ;  /* 0x0000000103037836 */ /* 0x000fca0000000000 */
[----:B------:R-:W-:-:S04]  /*4500*/  ISETP.NE.AND P0, PT, R3, 0x1c, PT ;  /* 0x0000001c0300780c */ /* 0x000fc80003f05270 */
[----:B0-----:R-:W-:Y:S02]  /*4510*/  SEL R5, RZ, 0x1, P0 ;  /* 0x00000001ff057807 */ /* 0x001fe40000000000 */
[----:B------:R-:W-:Y:S02]  /*4520*/  SEL R3, R3, RZ, P0 ;  /* 0x000000ff03037207 */ /* 0x000fe40000000000 */
[----:B------:R-:W-:-:S03]  /*4530*/  LOP3.LUT R7, R4, R5, RZ, 0x3c, !PT ;  /* 0x0000000504077212 */ /* 0x000fc600078e3cff */
[----:B------:R-:W-:Y:S01]  /*4540*/  IMAD R2, R3, 0x8, R0 ;  /* 0x0000000803027824 */ /* 0x000fe200078e0200 */
[----:B------:R-:W-:-:S07]  /*4550*/  SHF.L.U32 R5, R7, 0x1f, RZ ;  /* 0x0000001f07057819 */ /* 0x000fce00000006ff */
.L_x_96:
        /* <DEDUP_REMOVED lines=11> */
.L_x_97:
        /* <DEDUP_REMOVED lines=11> */
.L_x_98:
        /* <DEDUP_REMOVED lines=11> */
.L_x_99:
        /* <DEDUP_REMOVED lines=11> */
.L_x_100:
        /* <DEDUP_REMOVED lines=11> */
.L_x_101:
        /* <DEDUP_REMOVED lines=11> */
.L_x_102:
        /* <DEDUP_REMOVED lines=11> */
.L_x_103:
        /* <DEDUP_REMOVED lines=11> */
.L_x_104:
        /* <DEDUP_REMOVED lines=11> */
.L_x_105:
        /* <DEDUP_REMOVED lines=11> */
.L_x_106:
        /* <DEDUP_REMOVED lines=11> */
.L_x_107:
        /* <DEDUP_REMOVED lines=11> */
.L_x_108:
        /* <DEDUP_REMOVED lines=11> */
.L_x_109:
        /* <DEDUP_REMOVED lines=11> */
.L_x_110:
        /* <DEDUP_REMOVED lines=11> */
.L_x_111:
        /* <DEDUP_REMOVED lines=11> */
.L_x_112:
        /* <DEDUP_REMOVED lines=11> */
.L_x_113:
        /* <DEDUP_REMOVED lines=11> */
.L_x_114:
        /* <DEDUP_REMOVED lines=11> */
.L_x_115:
        /* <DEDUP_REMOVED lines=11> */
.L_x_116:
        /* <DEDUP_REMOVED lines=11> */
.L_x_117:
        /* <DEDUP_REMOVED lines=11> */
.L_x_118:
        /* <DEDUP_REMOVED lines=11> */
.L_x_119:
        /* <DEDUP_REMOVED lines=11> */
.L_x_120:
        /* <DEDUP_REMOVED lines=11> */
.L_x_121:
        /* <DEDUP_REMOVED lines=11> */
.L_x_122:
[----:B0-----:R0:W1:Y:S02]  /*5740*/  SYNCS.PHASECHK.TRANS64.TRYWAIT P0, [R3+URZ], R0 ;  /* 0x00000000030075a7 */ /* 0x001064000800017f */
[----:B-1----:R-:W-:Y:S05]  /*5750*/  @!P0 NANOSLEEP.SYNCS 0x989680 ;  /* 0x009896800000895d */ /* 0x002fea0003900000 */
[----:B------:R-:W1:Y:S02]  /*5760*/  @!P0 SYNCS.PHASECHK.TRANS64 P0, [R3+URZ], R0 ;  /* 0x00000000030085a7 */ /* 0x000e64000800007f */
[----:B-1----:R-:W-:Y:S05]  /*5770*/  @P0 EXIT ;  /* 0x000000000000094d */ /* 0x002fea0003800000 */
[----:B------:R-:W-:Y:S05]  /*5780*/  BRA `(.L_x_122) ;  /* 0xfffffffc00ec7947 */ /* 0x000fea000383ffff */
.L_x_123:
[----:B------:R-:W-:-:S00]  /*5790*/  BRA `(.L_x_123) ;  /* 0xfffffffc00fc7947 */ /* 0x000fc0000383ffff */
[----:B------:R-:W-:-:S00]  /*57a0*/  NOP ;  /* 0x0000000000007918 */ /* 0x000fc00000000000 */
        /* <DEDUP_REMOVED lines=13> */
.L_x_124:


//--------------------- .nv.shared._ZN7cutlass13device_kernelINS_4conv6kernel13ConvUniversalINS1_16ConvProblemShapeILNS1_8OperatorE0ELi2EEENS1_10collective14CollectiveConvINS1_46MainloopSm90TmaGmmaWarpSpecializedImplicitGemmILS5_0ELi28ELi2EN4cute5tupleIJNSA_1CILi2EEENSC_ILi1EEESE_EEENS1_36KernelImplicitTmaWarpSpecializedSm90ELi1EEENSB_IJNSC_ILi64EEESI_NSB_IJNSC_ILi32EEEEEEEEENS_10bfloat16_tESM_NSA_8TiledMMAINSA_8MMA_AtomIJNSA_4SM904GMMA27MMA_64x64x16_F32BF16BF16_SSILNSQ_5MajorE0ELSS_0ELNSQ_7ScaleInE1ELST_1EEEEEENSA_6LayoutINSB_IJSE_SE_SE_EEENSB_IJNSC_ILi0EEESY_SY_EEEEENSB_IJNSA_10UnderscoreES11_S11_EEEEENS7_6detail26Sm90ImplicitGemmTileTraitsINSA_20SM90_TMA_LOAD_IM2COLENSA_14ComposedLayoutINSA_7SwizzleILi2ELi4ELi3EEENSA_18smem_ptr_flag_bitsILi16EEENSW_INSB_IJNSB_IJNSC_ILi8EEES1C_EEENSB_IJSJ_SE_EEENSB_IJSE_NSC_ILi28EEEEEEEEENSB_IJNSB_IJSJ_NSC_ILi256EEEEEENSB_IJSE_SY_EEENSB_IJSY_NSC_ILi2048EEEEEEEEEEEEEvEENS15_INSA_23SM90_TMA_LOAD_MULTICASTES1P_vEEEENS_8epilogue10collective6detail29Sm90TmaWarpSpecializedAdapterINS1V_15DefaultEpilogueISM_NSB_IJNSB_IJlllEEESE_SY_EEES20_NS1U_6thread17LinearCombinationISM_Li1EffLNS21_9ScaleType4KindE0ELNS_15FloatRoundStyleE2ESM_EENS_4gemm15EpilogueDefaultEEEEEvvEEEEvNT_6ParamsE --------------------------
	.section	.nv.shared._ZN7cutlass13device_kernelINS_4conv6kernel13ConvUniversalINS1_16ConvProblemShapeILNS1_8OperatorE0ELi2EEENS1_10collective14CollectiveConvINS1_46MainloopSm90TmaGmmaWarpSpecializedImplicitGemmILS5_0ELi28ELi2EN4cute5tupleIJNSA_1CILi2EEENSC_ILi1EEESE_EEENS1_36KernelImplicitTmaWarpSpecializedSm90ELi1EEENSB_IJNSC_ILi64EEESI_NSB_IJNSC_ILi32EEEEEEEEENS_10bfloat16_tESM_NSA_8TiledMMAINSA_8MMA_AtomIJNSA_4SM904GMMA27MMA_64x64x16_F32BF16BF16_SSILNSQ_5MajorE0ELSS_0ELNSQ_7ScaleInE1ELST_1EEEEEENSA_6LayoutINSB_IJSE_SE_SE_EEENSB_IJNSC_ILi0EEESY_SY_EEEEENSB_IJNSA_10UnderscoreES11_S11_EEEEENS7_6detail26Sm90ImplicitGemmTileTraitsINSA_20SM90_TMA_LOAD_IM2COLENSA_14ComposedLayoutINSA_7SwizzleILi2ELi4ELi3EEENSA_18smem_ptr_flag_bitsILi16EEENSW_INSB_IJNSB_IJNSC_ILi8EEES1C_EEENSB_IJSJ_SE_EEENSB_IJSE_NSC_ILi28EEEEEEEEENSB_IJNSB_IJSJ_NSC_ILi256EEEEEENSB_IJSE_SY_EEENSB_IJSY_NSC_ILi2048EEEEEEEEEEEEEvEENS15_INSA_23SM90_TMA_LOAD_MULTICASTES1P_vEEEENS_8epilogue10collective6detail29Sm90TmaWarpSpecializedAdapterINS1V_15DefaultEpilogueISM_NSB_IJNSB_IJlllEEESE_SY_EEES20_NS1U_6thread17LinearCombinationISM_Li1EffLNS21_9ScaleType4KindE0ELNS_15FloatRoundStyleE2ESM_EENS_4gemm15EpilogueDefaultEEEEEvvEEEEvNT_6ParamsE,"aw",@nobits
	.sectionflags	@""
	.align	16
	.zero		1024


//--------------------- .nv.shared.reserved.0     --------------------------
	.section	.nv.shared.reserved.0,"aw",@nobits
	.weak		__nv_reservedSMEM_offset_0_alias
	.size		__nv_reservedSMEM_offset_0_alias, 0, 0
	.other		__nv_reservedSMEM_offset_0_alias,@"STO_CUDA_RESERVED_SHARED STV_DEFAULT"
__nv_reservedSMEM_offset_0_alias:
	.zero		0


//--------------------- .nv.global                --------------------------
	.section	.nv.global,"aw",@nobits
.nv.global:
	.type		_ZN39_INTERNAL_9c902e12_4_k_cu_2c204c56_29034cute1_E,@object
	.size		_ZN39_INTERNAL_9c902e12_4_k_cu_2c204c56_29034cute1_E,(_ZN39_INTERNAL_9c902e12_4_k_cu_2c204c56_29034cuda3std3__45__cpo6cbeginE - _ZN39_INTERNAL_9c902e12_4_k_cu_2c204c56_29034cute1_E)
_ZN39_INTERNAL_9c902e12_4_k_cu_2c204c56_29034cute1_E:
	.zero		1
	.type		_ZN39_INTERNAL_9c902e12_4_k_cu_2c204c56_29034cuda3std3__45__cpo6cbeginE,@object
	.size		_ZN39_INTERNAL_9c902e12_4_k_cu_2c204c56_29034cuda3std3__45__cpo6cbeginE,(_ZN39_INTERNAL_9c902e12_4_k_cu_2c204c56_29034cuda3std3__48in_placeE - _ZN39_INTERNAL_9c902e12_4_k_cu_2c204c56_29034cuda3std3__45__cpo6cbeginE)
_ZN39_INTERNAL_9c902e12_4_k_cu_2c204c56_29034cuda3std3__45__cpo6cbeginE:
	.zero		1
	.type		_ZN39_INTERNAL_9c902e12_4_k_cu_2c204c56_29034cuda3std3__48in_placeE,@object
	.size		_ZN39_INTERNAL_9c902e12_4_k_cu_2c204c56_29034cuda3std3__48in_placeE,(_ZN39_INTERNAL_9c902e12_4_k_cu_2c204c56_29034cuda3std6ranges3__45__cpo9iter_moveE - _ZN39_INTERNAL_9c902e12_4_k_cu_2c204c56_29034cuda3std3__48in_placeE)
_ZN39_INTERNAL_9c902e12_4_k_cu_2c204c56_29034cuda3std3__48in_placeE:
	.zero		1
	.type		_ZN39_INTERNAL_9c902e12_4_k_cu_2c204c56_29034cuda3std6ranges3__45__cpo9iter_moveE,@object
	.size		_ZN39_INTERNAL_9c902e12_4_k_cu_2c204c56_29034cuda3std6ranges3__45__cpo9iter_moveE,(_ZN39_INTERNAL_9c902e12_4_k_cu_2c204c56_29034cuda3std3__45__cpo5beginE - _ZN39_INTERNAL_9c902e12_4_k_cu_2c204c56_29034cuda3std6ranges3__45__cpo9iter_moveE)
_ZN39_INTERNAL_9c902e12_4_k_cu_2c204c56_29034cuda3std6ranges3__45__cpo9iter_moveE:
	.zero		1
	.type		_ZN39_INTERNAL_9c902e12_4_k_cu_2c204c56_29034cuda3std3__45__cpo5beginE,@object
	.size		_ZN39_INTERNAL_9c902e12_4_k_cu_2c204c56_29034cuda3std3__45__cpo5beginE,(_ZN39_INTERNAL_9c902e12_4_k_cu_2c204c56_29034cuda3std3__441_GLOBAL__N__9c902e12_4_k_cu_2c204c56_29036ignoreE - _ZN39_INTERNAL_9c902e12_4_k_cu_2c204c56_29034cuda3std3__45__cpo5beginE)
_ZN39_INTERNAL_9c902e12_4_k_cu_2c204c56_29034cuda3std3__45__cpo5beginE:
	.zero		1
	.type		_ZN39_INTERNAL_9c902e12_4_k_cu_2c204c56_29034cuda3std3__441_GLOBAL__N__9c902e12_4_k_cu_2c204c56_29036ignoreE,@object
	.size		_ZN39_INTERNAL_9c902e12_4_k_cu_2c204c56_29034cuda3std3__441_GLOBAL__N__9c902e12_4_k_cu_2c204c56_29036ignoreE,(_ZN39_INTERNAL_9c902e12_4_k_cu_2c204c56_29034cute7productE - _ZN39_INTERNAL_9c902e12_4_k_cu_2c204c56_29034cuda3std3__441_GLOBAL__N__9c902e12_4_k_cu_2c204c56_29036ignoreE)
_ZN39_INTERNAL_9c902e12_4_k_cu_2c204c56_29034cuda3std3__441_GLOBAL__N__9c902e12_4_k_cu_2c204c56_29036ignoreE:
	.zero		1
	.type		_ZN39_INTERNAL_9c902e12_4_k_cu_2c204c56_29034cute7productE,@object
	.size		_ZN39_INTERNAL_9c902e12_4_k_cu_2c204c56_29034cute7productE,(_ZN39_INTERNAL_9c902e12_4_k_cu_2c204c56_29034cuda3std3__45__cpo3endE - _ZN39_INTERNAL_9c902e12_4_k_cu_2c204c56_29034cute7productE)
_ZN39_INTERNAL_9c902e12_4_k_cu_2c204c56_29034cute7productE:
	.zero		1
	.type		_ZN39_INTERNAL_9c902e12_4_k_cu_2c204c56_29034cuda3std3__45__cpo3endE,@object
	.size		_ZN39_INTERNAL_9c902e12_4_k_cu_2c204c56_29034cuda3std3__45__cpo3endE,(_ZN39_INTERNAL_9c902e12_4_k_cu_2c204c56_29034cuda3std3__419piecewise_constructE - _ZN39_INTERNAL_9c902e12_4_k_cu_2c204c56_29034cuda3std3__45__cpo3endE)
_ZN39_INTERNAL_9c902e12_4_k_cu_2c204c56_29034cuda3std3__45__cpo3endE:
	.zero		1
	.type		_ZN39_INTERNAL_9c902e12_4_k_cu_2c204c56_29034cuda3std3__419piecewise_constructE,@object
	.size		_ZN39_INTERNAL_9c902e12_4_k_cu_2c204c56_29034cuda3std3__419piecewise_constructE,(_ZN39_INTERNAL_9c902e12_4_k_cu_2c204c56_29034cuda3std3__45__cpo4cendE - _ZN39_INTERNAL_9c902e12_4_k_cu_2c204c56_29034cuda3std3__419piecewise_constructE)
_ZN39_INTERNAL_9c902e12_4_k_cu_2c204c56_29034cuda3std3__419piecewise_constructE:
	.zero		1
	.type		_ZN39_INTERNAL_9c902e12_4_k_cu_2c204c56_29034cuda3std3__45__cpo4cendE,@object
	.size		_ZN39_INTERNAL_9c902e12_4_k_cu_2c204c56_29034cuda3std3__45__cpo4cendE,(_ZN39_INTERNAL_9c902e12_4_k_cu_2c204c56_29034cuda3std6ranges3__45__cpo4swapE - _ZN39_INTERNAL_9c902e12_4_k_cu_2c204c56_29034cuda3std3__45__cpo4cendE)
_ZN39_INTERNAL_9c902e12_4_k_cu_2c204c56_29034cuda3std3__45__cpo4cendE:
	.zero		1
	.type		_ZN39_INTERNAL_9c902e12_4_k_cu_2c204c56_29034cuda3std6ranges3__45__cpo4swapE,@object
	.size		_ZN39_INTERNAL_9c902e12_4_k_cu_2c204c56_29034cuda3std6ranges3__45__cpo4swapE,(.L_7 - _ZN39_INTERNAL_9c902e12_4_k_cu_2c204c56_29034cuda3std6ranges3__45__cpo4swapE)
_ZN39_INTERNAL_9c902e12_4_k_cu_2c204c56_29034cuda3std6ranges3__45__cpo4swapE:
	.zero		1
.L_7:


//--------------------- .nv.constant0._ZN7cutlass13device_kernelINS_4conv6kernel13ConvUniversalINS1_16ConvProblemShapeILNS1_8OperatorE0ELi2EEENS1_10collective14CollectiveConvINS1_46MainloopSm90TmaGmmaWarpSpecializedImplicitGemmILS5_0ELi28ELi2EN4cute5tupleIJNSA_1CILi2EEENSC_ILi1EEESE_EEENS1_36KernelImplicitTmaWarpSpecializedSm90ELi1EEENSB_IJNSC_ILi64EEESI_NSB_IJNSC_ILi32EEEEEEEEENS_10bfloat16_tESM_NSA_8TiledMMAINSA_8MMA_AtomIJNSA_4SM904GMMA27MMA_64x64x16_F32BF16BF16_SSILNSQ_5MajorE0ELSS_0ELNSQ_7ScaleInE1ELST_1EEEEEENSA_6LayoutINSB_IJSE_SE_SE_EEENSB_IJNSC_ILi0EEESY_SY_EEEEENSB_IJNSA_10UnderscoreES11_S11_EEEEENS7_6detail26Sm90ImplicitGemmTileTraitsINSA_20SM90_TMA_LOAD_IM2COLENSA_14ComposedLayoutINSA_7SwizzleILi2ELi4ELi3EEENSA_18smem_ptr_flag_bitsILi16EEENSW_INSB_IJNSB_IJNSC_ILi8EEES1C_EEENSB_IJSJ_SE_EEENSB_IJSE_NSC_ILi28EEEEEEEEENSB_IJNSB_IJSJ_NSC_ILi256EEEEEENSB_IJSE_SY_EEENSB_IJSY_NSC_ILi2048EEEEEEEEEEEEEvEENS15_INSA_23SM90_TMA_LOAD_MULTICASTES1P_vEEEENS_8epilogue10collective6detail29Sm90TmaWarpSpecializedAdapterINS1V_15DefaultEpilogueISM_NSB_IJNSB_IJlllEEESE_SY_EEES20_NS1U_6thread17LinearCombinationISM_Li1EffLNS21_9ScaleType4KindE0ELNS_15FloatRoundStyleE2ESM_EENS_4gemm15EpilogueDefaultEEEEEvvEEEEvNT_6ParamsE --------------------------
	.section	.nv.constant0._ZN7cutlass13device_kernelINS_4conv6kernel13ConvUniversalINS1_16ConvProblemShapeILNS1_8OperatorE0ELi2EEENS1_10collective14CollectiveConvINS1_46MainloopSm90TmaGmmaWarpSpecializedImplicitGemmILS5_0ELi28ELi2EN4cute5tupleIJNSA_1CILi2EEENSC_ILi1EEESE_EEENS1_36KernelImplicitTmaWarpSpecializedSm90ELi1EEENSB_IJNSC_ILi64EEESI_NSB_IJNSC_ILi32EEEEEEEEENS_10bfloat16_tESM_NSA_8TiledMMAINSA_8MMA_AtomIJNSA_4SM904GMMA27MMA_64x64x16_F32BF16BF16_SSILNSQ_5MajorE0ELSS_0ELNSQ_7ScaleInE1ELST_1EEEEEENSA_6LayoutINSB_IJSE_SE_SE_EEENSB_IJNSC_ILi0EEESY_SY_EEEEENSB_IJNSA_10UnderscoreES11_S11_EEEEENS7_6detail26Sm90ImplicitGemmTileTraitsINSA_20SM90_TMA_LOAD_IM2COLENSA_14ComposedLayoutINSA_7SwizzleILi2ELi4ELi3EEENSA_18smem_ptr_flag_bitsILi16EEENSW_INSB_IJNSB_IJNSC_ILi8EEES1C_EEENSB_IJSJ_SE_EEENSB_IJSE_NSC_ILi28EEEEEEEEENSB_IJNSB_IJSJ_NSC_ILi256EEEEEENSB_IJSE_SY_EEENSB_IJSY_NSC_ILi2048EEEEEEEEEEEEEvEENS15_INSA_23SM90_TMA_LOAD_MULTICASTES1P_vEEEENS_8epilogue10collective6detail29Sm90TmaWarpSpecializedAdapterINS1V_15DefaultEpilogueISM_NSB_IJNSB_IJlllEEESE_SY_EEES20_NS1U_6thread17LinearCombinationISM_Li1EffLNS21_9ScaleType4KindE0ELNS_15FloatRoundStyleE2ESM_EENS_4gemm15EpilogueDefaultEEEEEvvEEEEvNT_6ParamsE,"a",@progbits
	.sectionflags	@""
	.align	4
.nv.constant0._ZN7cutlass13device_kernelINS_4conv6kernel13ConvUniversalINS1_16ConvProblemShapeILNS1_8OperatorE0ELi2EEENS1_10collective14CollectiveConvINS1_46MainloopSm90TmaGmmaWarpSpecializedImplicitGemmILS5_0ELi28ELi2EN4cute5tupleIJNSA_1CILi2EEENSC_ILi1EEESE_EEENS1_36KernelImplicitTmaWarpSpecializedSm90ELi1EEENSB_IJNSC_ILi64EEESI_NSB_IJNSC_ILi32EEEEEEEEENS_10bfloat16_tESM_NSA_8TiledMMAINSA_8MMA_AtomIJNSA_4SM904GMMA27MMA_64x64x16_F32BF16BF16_SSILNSQ_5MajorE0ELSS_0ELNSQ_7ScaleInE1ELST_1EEEEEENSA_6LayoutINSB_IJSE_SE_SE_EEENSB_IJNSC_ILi0EEESY_SY_EEEEENSB_IJNSA_10UnderscoreES11_S11_EEEEENS7_6detail26Sm90ImplicitGemmTileTraitsINSA_20SM90_TMA_LOAD_IM2COLENSA_14ComposedLayoutINSA_7SwizzleILi2ELi4ELi3EEENSA_18smem_ptr_flag_bitsILi16EEENSW_INSB_IJNSB_IJNSC_ILi8EEES1C_EEENSB_IJSJ_SE_EEENSB_IJSE_NSC_ILi28EEEEEEEEENSB_IJNSB_IJSJ_NSC_ILi256EEEEEENSB_IJSE_SY_EEENSB_IJSY_NSC_ILi2048EEEEEEEEEEEEEvEENS15_INSA_23SM90_TMA_LOAD_MULTICASTES1P_vEEEENS_8epilogue10collective6detail29Sm90TmaWarpSpecializedAdapterINS1V_15DefaultEpilogueISM_NSB_IJNSB_IJlllEEESE_SY_EEES20_NS1U_6thread17LinearCombinationISM_Li1EffLNS21_9ScaleType4KindE0ELNS_15FloatRoundStyleE2ESM_EENS_4gemm15EpilogueDefaultEEEEEvvEEEEvNT_6ParamsE:
	.zero		1536


//--------------------- SYMBOLS --------------------------

	.type		.nv.reservedSmem.offset0,@object
	.size		.nv.reservedSmem.offset0,0x4
